//
// Generated by NVIDIA NVVM Compiler
//
// Compiler Build ID: CL-36424714
// Cuda compilation tools, release 13.0, V13.0.88
// Based on NVVM 20.0.0
//

.version 9.0
.target sm_100
.address_size 64

	// .globl	_ZN3ch827loop_unrolling_naive_kernelEPKfS1_Pfi
.extern .shared .align 16 .b8 _ZN3ch84smemE[];

.visible .entry _ZN3ch827loop_unrolling_naive_kernelEPKfS1_Pfi(
	.param .u64 .ptr .align 1 _ZN3ch827loop_unrolling_naive_kernelEPKfS1_Pfi_param_0,
	.param .u64 .ptr .align 1 _ZN3ch827loop_unrolling_naive_kernelEPKfS1_Pfi_param_1,
	.param .u64 .ptr .align 1 _ZN3ch827loop_unrolling_naive_kernelEPKfS1_Pfi_param_2,
	.param .u32 _ZN3ch827loop_unrolling_naive_kernelEPKfS1_Pfi_param_3
)
{
	.reg .pred 	%p<3>;
	.reg .b32 	%r<12>;
	.reg .b32 	%f<24>;
	.reg .b64 	%rd<17>;

	ld.param.u64 	%rd5, [_ZN3ch827loop_unrolling_naive_kernelEPKfS1_Pfi_param_0];
	ld.param.u64 	%rd6, [_ZN3ch827loop_unrolling_naive_kernelEPKfS1_Pfi_param_1];
	ld.param.u64 	%rd7, [_ZN3ch827loop_unrolling_naive_kernelEPKfS1_Pfi_param_2];
	ld.param.u32 	%r4, [_ZN3ch827loop_unrolling_naive_kernelEPKfS1_Pfi_param_3];
	mov.u32 	%r5, %ctaid.x;
	mov.u32 	%r6, %ntid.x;
	mov.u32 	%r7, %tid.x;
	mad.lo.s32 	%r1, %r5, %r6, %r7;
	setp.ge.s32 	%p1, %r1, %r4;
	@%p1 bra 	$L__BB0_4;
	shl.b32 	%r9, %r1, 9;
	mul.wide.s32 	%rd8, %r9, 4;
	cvta.to.global.u64 	%rd9, %rd5;
	add.s64 	%rd16, %rd9, %rd8;
	cvta.to.global.u64 	%rd2, %rd6;
	mov.f32 	%f23, 0f00000000;
	mov.b32 	%r11, 0;
$L__BB0_2:
	.pragma "nounroll";
	ld.global.nc.f32 	%f4, [%rd16];
	shl.b32 	%r10, %r11, 2;
	cvt.u64.u32 	%rd10, %r10;
	and.b64  	%rd11, %rd10, 28;
	add.s64 	%rd12, %rd2, %rd11;
	ld.global.nc.f32 	%f5, [%rd12];
	mul.f32 	%f6, %f4, %f5;
	mul.f32 	%f7, %f6, 0f3D800000;
	add.f32 	%f8, %f7, %f23;
	add.f32 	%f9, %f7, %f8;
	add.f32 	%f10, %f7, %f9;
	add.f32 	%f11, %f7, %f10;
	add.f32 	%f12, %f7, %f11;
	add.f32 	%f13, %f7, %f12;
	add.f32 	%f14, %f7, %f13;
	add.f32 	%f15, %f7, %f14;
	add.f32 	%f16, %f7, %f15;
	add.f32 	%f17, %f7, %f16;
	add.f32 	%f18, %f7, %f17;
	add.f32 	%f19, %f7, %f18;
	add.f32 	%f20, %f7, %f19;
	add.f32 	%f21, %f7, %f20;
	add.f32 	%f22, %f7, %f21;
	add.f32 	%f23, %f7, %f22;
	add.s32 	%r11, %r11, 1;
	add.s64 	%rd16, %rd16, 4;
	setp.ne.s32 	%p2, %r11, 512;
	@%p2 bra 	$L__BB0_2;
	cvta.to.global.u64 	%rd13, %rd7;
	mul.wide.s32 	%rd14, %r1, 4;
	add.s64 	%rd15, %rd13, %rd14;
	st.global.f32 	[%rd15], %f23;
$L__BB0_4:
	ret;

}
	// .globl	_ZN3ch831loop_unrolling_optimized_kernelEPKfS1_Pfi
.visible .entry _ZN3ch831loop_unrolling_optimized_kernelEPKfS1_Pfi(
	.param .u64 .ptr .align 1 _ZN3ch831loop_unrolling_optimized_kernelEPKfS1_Pfi_param_0,
	.param .u64 .ptr .align 1 _ZN3ch831loop_unrolling_optimized_kernelEPKfS1_Pfi_param_1,
	.param .u64 .ptr .align 1 _ZN3ch831loop_unrolling_optimized_kernelEPKfS1_Pfi_param_2,
	.param .u32 _ZN3ch831loop_unrolling_optimized_kernelEPKfS1_Pfi_param_3
)
{
	.local .align 16 .b8 	__local_depot1[32];
	.reg .b64 	%SP;
	.reg .b64 	%SPL;
	.reg .pred 	%p<52>;
	.reg .b32 	%r<67>;
	.reg .b32 	%f<649>;
	.reg .b64 	%rd<30>;

	mov.u64 	%SPL, __local_depot1;
	ld.param.u64 	%rd11, [_ZN3ch831loop_unrolling_optimized_kernelEPKfS1_Pfi_param_0];
	ld.param.u64 	%rd12, [_ZN3ch831loop_unrolling_optimized_kernelEPKfS1_Pfi_param_1];
	ld.param.u64 	%rd13, [_ZN3ch831loop_unrolling_optimized_kernelEPKfS1_Pfi_param_2];
	ld.param.u32 	%r20, [_ZN3ch831loop_unrolling_optimized_kernelEPKfS1_Pfi_param_3];
	add.u64 	%rd1, %SPL, 0;
	mov.u32 	%r1, %tid.x;
	and.b32  	%r2, %r1, 31;
	// begin inline asm
	activemask.b32 %r21;
	// end inline asm
	setp.gt.u32 	%p1, %r2, 7;
	mov.b32 	%r63, 0;
	@%p1 bra 	$L__BB1_2;
	cvta.to.global.u64 	%rd15, %rd12;
	mul.wide.u32 	%rd16, %r2, 4;
	add.s64 	%rd17, %rd15, %rd16;
	ld.global.nc.u32 	%r63, [%rd17];
$L__BB1_2:
	shfl.sync.idx.b32	%r23|%p2, %r63, 0, 31, %r21;
	st.local.u32 	[%rd1], %r23;
	shfl.sync.idx.b32	%r24|%p3, %r63, 1, 31, %r21;
	st.local.u32 	[%rd1+4], %r24;
	shfl.sync.idx.b32	%r25|%p4, %r63, 2, 31, %r21;
	st.local.u32 	[%rd1+8], %r25;
	shfl.sync.idx.b32	%r26|%p5, %r63, 3, 31, %r21;
	st.local.u32 	[%rd1+12], %r26;
	shfl.sync.idx.b32	%r27|%p6, %r63, 4, 31, %r21;
	st.local.u32 	[%rd1+16], %r27;
	shfl.sync.idx.b32	%r28|%p7, %r63, 5, 31, %r21;
	st.local.u32 	[%rd1+20], %r28;
	shfl.sync.idx.b32	%r29|%p8, %r63, 6, 31, %r21;
	st.local.u32 	[%rd1+24], %r29;
	shfl.sync.idx.b32	%r30|%p9, %r63, 7, 31, %r21;
	st.local.u32 	[%rd1+28], %r30;
	mov.u32 	%r31, %ctaid.x;
	shl.b32 	%r64, %r31, 4;
	setp.ge.s32 	%p10, %r64, %r20;
	@%p10 bra 	$L__BB1_65;
	shr.u32 	%r32, %r1, 5;
	shl.b32 	%r7, %r32, 1;
	shl.b32 	%r33, %r32, 11;
	mov.u32 	%r34, _ZN3ch84smemE;
	add.s32 	%r35, %r34, %r33;
	mov.u32 	%r36, %nctaid.x;
	shl.b32 	%r8, %r36, 4;
	shl.b32 	%r37, %r1, 2;
	cvt.u64.u32 	%rd18, %r37;
	and.b64  	%rd19, %rd18, 28;
	add.s64 	%rd2, %rd1, %rd19;
	shl.b32 	%r38, %r2, 2;
	add.s32 	%r9, %r35, %r38;
	cvta.to.global.u64 	%rd20, %rd11;
	add.s64 	%rd3, %rd20, 2048;
	cvt.u64.u32 	%rd21, %r1;
	and.b64  	%rd4, %rd21, 31;
	or.b32  	%r39, %r33, %r38;
	add.s32 	%r40, %r39, %r34;
	add.s32 	%r10, %r40, 16384;
	cvta.to.global.u64 	%rd5, %rd13;
$L__BB1_4:
	add.s32 	%r12, %r64, %r7;
	setp.ge.s32 	%p11, %r12, %r20;
	@%p11 bra 	$L__BB1_64;
	add.s32 	%r13, %r12, 1;
	shl.b32 	%r41, %r12, 9;
	cvt.s64.s32 	%rd22, %r41;
	or.b64  	%rd23, %rd4, %rd22;
	shl.b64 	%rd24, %rd23, 2;
	add.s64 	%rd29, %rd3, %rd24;
	mov.u32 	%r65, %r10;
	mov.u32 	%r66, %r2;
$L__BB1_6:
	setp.ge.s32 	%p12, %r13, %r20;
	ld.global.nc.f32 	%f65, [%rd29+-2048];
	st.shared.f32 	[%r65+-16384], %f65;
	@%p12 bra 	$L__BB1_8;
	ld.global.nc.f32 	%f66, [%rd29];
	st.shared.f32 	[%r65], %f66;
$L__BB1_8:
	setp.ge.s32 	%p13, %r13, %r20;
	ld.global.nc.f32 	%f67, [%rd29+-1920];
	st.shared.f32 	[%r65+-16256], %f67;
	@%p13 bra 	$L__BB1_10;
	ld.global.nc.f32 	%f68, [%rd29+128];
	st.shared.f32 	[%r65+128], %f68;
$L__BB1_10:
	setp.ge.s32 	%p14, %r13, %r20;
	ld.global.nc.f32 	%f69, [%rd29+-1792];
	st.shared.f32 	[%r65+-16128], %f69;
	@%p14 bra 	$L__BB1_12;
	ld.global.nc.f32 	%f70, [%rd29+256];
	st.shared.f32 	[%r65+256], %f70;
$L__BB1_12:
	setp.ge.s32 	%p15, %r13, %r20;
	ld.global.nc.f32 	%f71, [%rd29+-1664];
	st.shared.f32 	[%r65+-16000], %f71;
	@%p15 bra 	$L__BB1_14;
	ld.global.nc.f32 	%f72, [%rd29+384];
	st.shared.f32 	[%r65+384], %f72;
$L__BB1_14:
	add.s32 	%r16, %r66, 128;
	add.s64 	%rd29, %rd29, 512;
	add.s32 	%r65, %r65, 512;
	setp.lt.u32 	%p16, %r66, 384;
	mov.u32 	%r66, %r16;
	@%p16 bra 	$L__BB1_6;
	setp.ge.s32 	%p17, %r13, %r20;
	// begin inline asm
	activemask.b32 %r42;
	// end inline asm
	bar.warp.sync 	%r42;
	ld.local.f32 	%f1, [%rd2];
	ld.shared.f32 	%f74, [%r9];
	mul.f32 	%f2, %f1, %f74;
	mov.f32 	%f629, 0f00000000;
	@%p17 bra 	$L__BB1_17;
	ld.shared.f32 	%f75, [%r9+16384];
	mul.f32 	%f76, %f1, %f75;
	fma.rn.f32 	%f77, %f76, 0f3D800000, 0f00000000;
	fma.rn.f32 	%f78, %f76, 0f3D800000, %f77;
	fma.rn.f32 	%f79, %f76, 0f3D800000, %f78;
	fma.rn.f32 	%f80, %f76, 0f3D800000, %f79;
	fma.rn.f32 	%f81, %f76, 0f3D800000, %f80;
	fma.rn.f32 	%f82, %f76, 0f3D800000, %f81;
	fma.rn.f32 	%f83, %f76, 0f3D800000, %f82;
	fma.rn.f32 	%f84, %f76, 0f3D800000, %f83;
	fma.rn.f32 	%f85, %f76, 0f3D800000, %f84;
	fma.rn.f32 	%f86, %f76, 0f3D800000, %f85;
	fma.rn.f32 	%f87, %f76, 0f3D800000, %f86;
	fma.rn.f32 	%f88, %f76, 0f3D800000, %f87;
	fma.rn.f32 	%f89, %f76, 0f3D800000, %f88;
	fma.rn.f32 	%f90, %f76, 0f3D800000, %f89;
	fma.rn.f32 	%f91, %f76, 0f3D800000, %f90;
	fma.rn.f32 	%f629, %f76, 0f3D800000, %f91;
$L__BB1_17:
	setp.ge.s32 	%p18, %r13, %r20;
	ld.shared.f32 	%f92, [%r9+128];
	mul.f32 	%f93, %f1, %f92;
	fma.rn.f32 	%f94, %f2, 0f3D800000, 0f00000000;
	fma.rn.f32 	%f95, %f2, 0f3D800000, %f94;
	fma.rn.f32 	%f96, %f2, 0f3D800000, %f95;
	fma.rn.f32 	%f97, %f2, 0f3D800000, %f96;
	fma.rn.f32 	%f98, %f2, 0f3D800000, %f97;
	fma.rn.f32 	%f99, %f2, 0f3D800000, %f98;
	fma.rn.f32 	%f100, %f2, 0f3D800000, %f99;
	fma.rn.f32 	%f101, %f2, 0f3D800000, %f100;
	fma.rn.f32 	%f102, %f2, 0f3D800000, %f101;
	fma.rn.f32 	%f103, %f2, 0f3D800000, %f102;
	fma.rn.f32 	%f104, %f2, 0f3D800000, %f103;
	fma.rn.f32 	%f105, %f2, 0f3D800000, %f104;
	fma.rn.f32 	%f106, %f2, 0f3D800000, %f105;
	fma.rn.f32 	%f107, %f2, 0f3D800000, %f106;
	fma.rn.f32 	%f108, %f2, 0f3D800000, %f107;
	fma.rn.f32 	%f109, %f2, 0f3D800000, %f108;
	fma.rn.f32 	%f110, %f93, 0f3D800000, %f109;
	fma.rn.f32 	%f111, %f93, 0f3D800000, %f110;
	fma.rn.f32 	%f112, %f93, 0f3D800000, %f111;
	fma.rn.f32 	%f113, %f93, 0f3D800000, %f112;
	fma.rn.f32 	%f114, %f93, 0f3D800000, %f113;
	fma.rn.f32 	%f115, %f93, 0f3D800000, %f114;
	fma.rn.f32 	%f116, %f93, 0f3D800000, %f115;
	fma.rn.f32 	%f117, %f93, 0f3D800000, %f116;
	fma.rn.f32 	%f118, %f93, 0f3D800000, %f117;
	fma.rn.f32 	%f119, %f93, 0f3D800000, %f118;
	fma.rn.f32 	%f120, %f93, 0f3D800000, %f119;
	fma.rn.f32 	%f121, %f93, 0f3D800000, %f120;
	fma.rn.f32 	%f122, %f93, 0f3D800000, %f121;
	fma.rn.f32 	%f123, %f93, 0f3D800000, %f122;
	fma.rn.f32 	%f124, %f93, 0f3D800000, %f123;
	fma.rn.f32 	%f5, %f93, 0f3D800000, %f124;
	@%p18 bra 	$L__BB1_19;
	ld.shared.f32 	%f125, [%r9+16512];
	mul.f32 	%f126, %f1, %f125;
	fma.rn.f32 	%f127, %f126, 0f3D800000, %f629;
	fma.rn.f32 	%f128, %f126, 0f3D800000, %f127;
	fma.rn.f32 	%f129, %f126, 0f3D800000, %f128;
	fma.rn.f32 	%f130, %f126, 0f3D800000, %f129;
	fma.rn.f32 	%f131, %f126, 0f3D800000, %f130;
	fma.rn.f32 	%f132, %f126, 0f3D800000, %f131;
	fma.rn.f32 	%f133, %f126, 0f3D800000, %f132;
	fma.rn.f32 	%f134, %f126, 0f3D800000, %f133;
	fma.rn.f32 	%f135, %f126, 0f3D800000, %f134;
	fma.rn.f32 	%f136, %f126, 0f3D800000, %f135;
	fma.rn.f32 	%f137, %f126, 0f3D800000, %f136;
	fma.rn.f32 	%f138, %f126, 0f3D800000, %f137;
	fma.rn.f32 	%f139, %f126, 0f3D800000, %f138;
	fma.rn.f32 	%f140, %f126, 0f3D800000, %f139;
	fma.rn.f32 	%f141, %f126, 0f3D800000, %f140;
	fma.rn.f32 	%f629, %f126, 0f3D800000, %f141;
$L__BB1_19:
	setp.ge.s32 	%p19, %r13, %r20;
	ld.shared.f32 	%f142, [%r9+256];
	mul.f32 	%f143, %f1, %f142;
	fma.rn.f32 	%f144, %f143, 0f3D800000, %f5;
	fma.rn.f32 	%f145, %f143, 0f3D800000, %f144;
	fma.rn.f32 	%f146, %f143, 0f3D800000, %f145;
	fma.rn.f32 	%f147, %f143, 0f3D800000, %f146;
	fma.rn.f32 	%f148, %f143, 0f3D800000, %f147;
	fma.rn.f32 	%f149, %f143, 0f3D800000, %f148;
	fma.rn.f32 	%f150, %f143, 0f3D800000, %f149;
	fma.rn.f32 	%f151, %f143, 0f3D800000, %f150;
	fma.rn.f32 	%f152, %f143, 0f3D800000, %f151;
	fma.rn.f32 	%f153, %f143, 0f3D800000, %f152;
	fma.rn.f32 	%f154, %f143, 0f3D800000, %f153;
	fma.rn.f32 	%f155, %f143, 0f3D800000, %f154;
	fma.rn.f32 	%f156, %f143, 0f3D800000, %f155;
	fma.rn.f32 	%f157, %f143, 0f3D800000, %f156;
	fma.rn.f32 	%f158, %f143, 0f3D800000, %f157;
	fma.rn.f32 	%f8, %f143, 0f3D800000, %f158;
	@%p19 bra 	$L__BB1_21;
	ld.shared.f32 	%f159, [%r9+16640];
	mul.f32 	%f160, %f1, %f159;
	fma.rn.f32 	%f161, %f160, 0f3D800000, %f629;
	fma.rn.f32 	%f162, %f160, 0f3D800000, %f161;
	fma.rn.f32 	%f163, %f160, 0f3D800000, %f162;
	fma.rn.f32 	%f164, %f160, 0f3D800000, %f163;
	fma.rn.f32 	%f165, %f160, 0f3D800000, %f164;
	fma.rn.f32 	%f166, %f160, 0f3D800000, %f165;
	fma.rn.f32 	%f167, %f160, 0f3D800000, %f166;
	fma.rn.f32 	%f168, %f160, 0f3D800000, %f167;
	fma.rn.f32 	%f169, %f160, 0f3D800000, %f168;
	fma.rn.f32 	%f170, %f160, 0f3D800000, %f169;
	fma.rn.f32 	%f171, %f160, 0f3D800000, %f170;
	fma.rn.f32 	%f172, %f160, 0f3D800000, %f171;
	fma.rn.f32 	%f173, %f160, 0f3D800000, %f172;
	fma.rn.f32 	%f174, %f160, 0f3D800000, %f173;
	fma.rn.f32 	%f175, %f160, 0f3D800000, %f174;
	fma.rn.f32 	%f629, %f160, 0f3D800000, %f175;
$L__BB1_21:
	setp.ge.s32 	%p20, %r13, %r20;
	ld.shared.f32 	%f176, [%r9+384];
	mul.f32 	%f177, %f1, %f176;
	fma.rn.f32 	%f178, %f177, 0f3D800000, %f8;
	fma.rn.f32 	%f179, %f177, 0f3D800000, %f178;
	fma.rn.f32 	%f180, %f177, 0f3D800000, %f179;
	fma.rn.f32 	%f181, %f177, 0f3D800000, %f180;
	fma.rn.f32 	%f182, %f177, 0f3D800000, %f181;
	fma.rn.f32 	%f183, %f177, 0f3D800000, %f182;
	fma.rn.f32 	%f184, %f177, 0f3D800000, %f183;
	fma.rn.f32 	%f185, %f177, 0f3D800000, %f184;
	fma.rn.f32 	%f186, %f177, 0f3D800000, %f185;
	fma.rn.f32 	%f187, %f177, 0f3D800000, %f186;
	fma.rn.f32 	%f188, %f177, 0f3D800000, %f187;
	fma.rn.f32 	%f189, %f177, 0f3D800000, %f188;
	fma.rn.f32 	%f190, %f177, 0f3D800000, %f189;
	fma.rn.f32 	%f191, %f177, 0f3D800000, %f190;
	fma.rn.f32 	%f192, %f177, 0f3D800000, %f191;
	fma.rn.f32 	%f11, %f177, 0f3D800000, %f192;
	@%p20 bra 	$L__BB1_23;
	ld.shared.f32 	%f193, [%r9+16768];
	mul.f32 	%f194, %f1, %f193;
	fma.rn.f32 	%f195, %f194, 0f3D800000, %f629;
	fma.rn.f32 	%f196, %f194, 0f3D800000, %f195;
	fma.rn.f32 	%f197, %f194, 0f3D800000, %f196;
	fma.rn.f32 	%f198, %f194, 0f3D800000, %f197;
	fma.rn.f32 	%f199, %f194, 0f3D800000, %f198;
	fma.rn.f32 	%f200, %f194, 0f3D800000, %f199;
	fma.rn.f32 	%f201, %f194, 0f3D800000, %f200;
	fma.rn.f32 	%f202, %f194, 0f3D800000, %f201;
	fma.rn.f32 	%f203, %f194, 0f3D800000, %f202;
	fma.rn.f32 	%f204, %f194, 0f3D800000, %f203;
	fma.rn.f32 	%f205, %f194, 0f3D800000, %f204;
	fma.rn.f32 	%f206, %f194, 0f3D800000, %f205;
	fma.rn.f32 	%f207, %f194, 0f3D800000, %f206;
	fma.rn.f32 	%f208, %f194, 0f3D800000, %f207;
	fma.rn.f32 	%f209, %f194, 0f3D800000, %f208;
	fma.rn.f32 	%f629, %f194, 0f3D800000, %f209;
$L__BB1_23:
	setp.ge.s32 	%p21, %r13, %r20;
	ld.shared.f32 	%f210, [%r9+512];
	mul.f32 	%f211, %f1, %f210;
	fma.rn.f32 	%f212, %f211, 0f3D800000, %f11;
	fma.rn.f32 	%f213, %f211, 0f3D800000, %f212;
	fma.rn.f32 	%f214, %f211, 0f3D800000, %f213;
	fma.rn.f32 	%f215, %f211, 0f3D800000, %f214;
	fma.rn.f32 	%f216, %f211, 0f3D800000, %f215;
	fma.rn.f32 	%f217, %f211, 0f3D800000, %f216;
	fma.rn.f32 	%f218, %f211, 0f3D800000, %f217;
	fma.rn.f32 	%f219, %f211, 0f3D800000, %f218;
	fma.rn.f32 	%f220, %f211, 0f3D800000, %f219;
	fma.rn.f32 	%f221, %f211, 0f3D800000, %f220;
	fma.rn.f32 	%f222, %f211, 0f3D800000, %f221;
	fma.rn.f32 	%f223, %f211, 0f3D800000, %f222;
	fma.rn.f32 	%f224, %f211, 0f3D800000, %f223;
	fma.rn.f32 	%f225, %f211, 0f3D800000, %f224;
	fma.rn.f32 	%f226, %f211, 0f3D800000, %f225;
	fma.rn.f32 	%f14, %f211, 0f3D800000, %f226;
	@%p21 bra 	$L__BB1_25;
	ld.shared.f32 	%f227, [%r9+16896];
	mul.f32 	%f228, %f1, %f227;
	fma.rn.f32 	%f229, %f228, 0f3D800000, %f629;
	fma.rn.f32 	%f230, %f228, 0f3D800000, %f229;
	fma.rn.f32 	%f231, %f228, 0f3D800000, %f230;
	fma.rn.f32 	%f232, %f228, 0f3D800000, %f231;
	fma.rn.f32 	%f233, %f228, 0f3D800000, %f232;
	fma.rn.f32 	%f234, %f228, 0f3D800000, %f233;
	fma.rn.f32 	%f235, %f228, 0f3D800000, %f234;
	fma.rn.f32 	%f236, %f228, 0f3D800000, %f235;
	fma.rn.f32 	%f237, %f228, 0f3D800000, %f236;
	fma.rn.f32 	%f238, %f228, 0f3D800000, %f237;
	fma.rn.f32 	%f239, %f228, 0f3D800000, %f238;
	fma.rn.f32 	%f240, %f228, 0f3D800000, %f239;
	fma.rn.f32 	%f241, %f228, 0f3D800000, %f240;
	fma.rn.f32 	%f242, %f228, 0f3D800000, %f241;
	fma.rn.f32 	%f243, %f228, 0f3D800000, %f242;
	fma.rn.f32 	%f629, %f228, 0f3D800000, %f243;
$L__BB1_25:
	setp.ge.s32 	%p22, %r13, %r20;
	ld.shared.f32 	%f244, [%r9+640];
	mul.f32 	%f245, %f1, %f244;
	fma.rn.f32 	%f246, %f245, 0f3D800000, %f14;
	fma.rn.f32 	%f247, %f245, 0f3D800000, %f246;
	fma.rn.f32 	%f248, %f245, 0f3D800000, %f247;
	fma.rn.f32 	%f249, %f245, 0f3D800000, %f248;
	fma.rn.f32 	%f250, %f245, 0f3D800000, %f249;
	fma.rn.f32 	%f251, %f245, 0f3D800000, %f250;
	fma.rn.f32 	%f252, %f245, 0f3D800000, %f251;
	fma.rn.f32 	%f253, %f245, 0f3D800000, %f252;
	fma.rn.f32 	%f254, %f245, 0f3D800000, %f253;
	fma.rn.f32 	%f255, %f245, 0f3D800000, %f254;
	fma.rn.f32 	%f256, %f245, 0f3D800000, %f255;
	fma.rn.f32 	%f257, %f245, 0f3D800000, %f256;
	fma.rn.f32 	%f258, %f245, 0f3D800000, %f257;
	fma.rn.f32 	%f259, %f245, 0f3D800000, %f258;
	fma.rn.f32 	%f260, %f245, 0f3D800000, %f259;
	fma.rn.f32 	%f17, %f245, 0f3D800000, %f260;
	@%p22 bra 	$L__BB1_27;
	ld.shared.f32 	%f261, [%r9+17024];
	mul.f32 	%f262, %f1, %f261;
	fma.rn.f32 	%f263, %f262, 0f3D800000, %f629;
	fma.rn.f32 	%f264, %f262, 0f3D800000, %f263;
	fma.rn.f32 	%f265, %f262, 0f3D800000, %f264;
	fma.rn.f32 	%f266, %f262, 0f3D800000, %f265;
	fma.rn.f32 	%f267, %f262, 0f3D800000, %f266;
	fma.rn.f32 	%f268, %f262, 0f3D800000, %f267;
	fma.rn.f32 	%f269, %f262, 0f3D800000, %f268;
	fma.rn.f32 	%f270, %f262, 0f3D800000, %f269;
	fma.rn.f32 	%f271, %f262, 0f3D800000, %f270;
	fma.rn.f32 	%f272, %f262, 0f3D800000, %f271;
	fma.rn.f32 	%f273, %f262, 0f3D800000, %f272;
	fma.rn.f32 	%f274, %f262, 0f3D800000, %f273;
	fma.rn.f32 	%f275, %f262, 0f3D800000, %f274;
	fma.rn.f32 	%f276, %f262, 0f3D800000, %f275;
	fma.rn.f32 	%f277, %f262, 0f3D800000, %f276;
	fma.rn.f32 	%f629, %f262, 0f3D800000, %f277;
$L__BB1_27:
	setp.ge.s32 	%p23, %r13, %r20;
	ld.shared.f32 	%f278, [%r9+768];
	mul.f32 	%f279, %f1, %f278;
	fma.rn.f32 	%f280, %f279, 0f3D800000, %f17;
	fma.rn.f32 	%f281, %f279, 0f3D800000, %f280;
	fma.rn.f32 	%f282, %f279, 0f3D800000, %f281;
	fma.rn.f32 	%f283, %f279, 0f3D800000, %f282;
	fma.rn.f32 	%f284, %f279, 0f3D800000, %f283;
	fma.rn.f32 	%f285, %f279, 0f3D800000, %f284;
	fma.rn.f32 	%f286, %f279, 0f3D800000, %f285;
	fma.rn.f32 	%f287, %f279, 0f3D800000, %f286;
	fma.rn.f32 	%f288, %f279, 0f3D800000, %f287;
	fma.rn.f32 	%f289, %f279, 0f3D800000, %f288;
	fma.rn.f32 	%f290, %f279, 0f3D800000, %f289;
	fma.rn.f32 	%f291, %f279, 0f3D800000, %f290;
	fma.rn.f32 	%f292, %f279, 0f3D800000, %f291;
	fma.rn.f32 	%f293, %f279, 0f3D800000, %f292;
	fma.rn.f32 	%f294, %f279, 0f3D800000, %f293;
	fma.rn.f32 	%f20, %f279, 0f3D800000, %f294;
	@%p23 bra 	$L__BB1_29;
	ld.shared.f32 	%f295, [%r9+17152];
	mul.f32 	%f296, %f1, %f295;
	fma.rn.f32 	%f297, %f296, 0f3D800000, %f629;
	fma.rn.f32 	%f298, %f296, 0f3D800000, %f297;
	fma.rn.f32 	%f299, %f296, 0f3D800000, %f298;
	fma.rn.f32 	%f300, %f296, 0f3D800000, %f299;
	fma.rn.f32 	%f301, %f296, 0f3D800000, %f300;
	fma.rn.f32 	%f302, %f296, 0f3D800000, %f301;
	fma.rn.f32 	%f303, %f296, 0f3D800000, %f302;
	fma.rn.f32 	%f304, %f296, 0f3D800000, %f303;
	fma.rn.f32 	%f305, %f296, 0f3D800000, %f304;
	fma.rn.f32 	%f306, %f296, 0f3D800000, %f305;
	fma.rn.f32 	%f307, %f296, 0f3D800000, %f306;
	fma.rn.f32 	%f308, %f296, 0f3D800000, %f307;
	fma.rn.f32 	%f309, %f296, 0f3D800000, %f308;
	fma.rn.f32 	%f310, %f296, 0f3D800000, %f309;
	fma.rn.f32 	%f311, %f296, 0f3D800000, %f310;
	fma.rn.f32 	%f629, %f296, 0f3D800000, %f311;
$L__BB1_29:
	setp.ge.s32 	%p24, %r13, %r20;
	ld.shared.f32 	%f312, [%r9+896];
	mul.f32 	%f313, %f1, %f312;
	fma.rn.f32 	%f314, %f313, 0f3D800000, %f20;
	fma.rn.f32 	%f315, %f313, 0f3D800000, %f314;
	fma.rn.f32 	%f316, %f313, 0f3D800000, %f315;
	fma.rn.f32 	%f317, %f313, 0f3D800000, %f316;
	fma.rn.f32 	%f318, %f313, 0f3D800000, %f317;
	fma.rn.f32 	%f319, %f313, 0f3D800000, %f318;
	fma.rn.f32 	%f320, %f313, 0f3D800000, %f319;
	fma.rn.f32 	%f321, %f313, 0f3D800000, %f320;
	fma.rn.f32 	%f322, %f313, 0f3D800000, %f321;
	fma.rn.f32 	%f323, %f313, 0f3D800000, %f322;
	fma.rn.f32 	%f324, %f313, 0f3D800000, %f323;
	fma.rn.f32 	%f325, %f313, 0f3D800000, %f324;
	fma.rn.f32 	%f326, %f313, 0f3D800000, %f325;
	fma.rn.f32 	%f327, %f313, 0f3D800000, %f326;
	fma.rn.f32 	%f328, %f313, 0f3D800000, %f327;
	fma.rn.f32 	%f23, %f313, 0f3D800000, %f328;
	@%p24 bra 	$L__BB1_31;
	ld.shared.f32 	%f329, [%r9+17280];
	mul.f32 	%f330, %f1, %f329;
	fma.rn.f32 	%f331, %f330, 0f3D800000, %f629;
	fma.rn.f32 	%f332, %f330, 0f3D800000, %f331;
	fma.rn.f32 	%f333, %f330, 0f3D800000, %f332;
	fma.rn.f32 	%f334, %f330, 0f3D800000, %f333;
	fma.rn.f32 	%f335, %f330, 0f3D800000, %f334;
	fma.rn.f32 	%f336, %f330, 0f3D800000, %f335;
	fma.rn.f32 	%f337, %f330, 0f3D800000, %f336;
	fma.rn.f32 	%f338, %f330, 0f3D800000, %f337;
	fma.rn.f32 	%f339, %f330, 0f3D800000, %f338;
	fma.rn.f32 	%f340, %f330, 0f3D800000, %f339;
	fma.rn.f32 	%f341, %f330, 0f3D800000, %f340;
	fma.rn.f32 	%f342, %f330, 0f3D800000, %f341;
	fma.rn.f32 	%f343, %f330, 0f3D800000, %f342;
	fma.rn.f32 	%f344, %f330, 0f3D800000, %f343;
	fma.rn.f32 	%f345, %f330, 0f3D800000, %f344;
	fma.rn.f32 	%f629, %f330, 0f3D800000, %f345;
$L__BB1_31:
	setp.ge.s32 	%p25, %r13, %r20;
	ld.shared.f32 	%f346, [%r9+1024];
	mul.f32 	%f347, %f1, %f346;
	fma.rn.f32 	%f348, %f347, 0f3D800000, %f23;
	fma.rn.f32 	%f349, %f347, 0f3D800000, %f348;
	fma.rn.f32 	%f350, %f347, 0f3D800000, %f349;
	fma.rn.f32 	%f351, %f347, 0f3D800000, %f350;
	fma.rn.f32 	%f352, %f347, 0f3D800000, %f351;
	fma.rn.f32 	%f353, %f347, 0f3D800000, %f352;
	fma.rn.f32 	%f354, %f347, 0f3D800000, %f353;
	fma.rn.f32 	%f355, %f347, 0f3D800000, %f354;
	fma.rn.f32 	%f356, %f347, 0f3D800000, %f355;
	fma.rn.f32 	%f357, %f347, 0f3D800000, %f356;
	fma.rn.f32 	%f358, %f347, 0f3D800000, %f357;
	fma.rn.f32 	%f359, %f347, 0f3D800000, %f358;
	fma.rn.f32 	%f360, %f347, 0f3D800000, %f359;
	fma.rn.f32 	%f361, %f347, 0f3D800000, %f360;
	fma.rn.f32 	%f362, %f347, 0f3D800000, %f361;
	fma.rn.f32 	%f26, %f347, 0f3D800000, %f362;
	@%p25 bra 	$L__BB1_33;
	ld.shared.f32 	%f363, [%r9+17408];
	mul.f32 	%f364, %f1, %f363;
	fma.rn.f32 	%f365, %f364, 0f3D800000, %f629;
	fma.rn.f32 	%f366, %f364, 0f3D800000, %f365;
	fma.rn.f32 	%f367, %f364, 0f3D800000, %f366;
	fma.rn.f32 	%f368, %f364, 0f3D800000, %f367;
	fma.rn.f32 	%f369, %f364, 0f3D800000, %f368;
	fma.rn.f32 	%f370, %f364, 0f3D800000, %f369;
	fma.rn.f32 	%f371, %f364, 0f3D800000, %f370;
	fma.rn.f32 	%f372, %f364, 0f3D800000, %f371;
	fma.rn.f32 	%f373, %f364, 0f3D800000, %f372;
	fma.rn.f32 	%f374, %f364, 0f3D800000, %f373;
	fma.rn.f32 	%f375, %f364, 0f3D800000, %f374;
	fma.rn.f32 	%f376, %f364, 0f3D800000, %f375;
	fma.rn.f32 	%f377, %f364, 0f3D800000, %f376;
	fma.rn.f32 	%f378, %f364, 0f3D800000, %f377;
	fma.rn.f32 	%f379, %f364, 0f3D800000, %f378;
	fma.rn.f32 	%f629, %f364, 0f3D800000, %f379;
$L__BB1_33:
	setp.ge.s32 	%p26, %r13, %r20;
	ld.shared.f32 	%f380, [%r9+1152];
	mul.f32 	%f381, %f1, %f380;
	fma.rn.f32 	%f382, %f381, 0f3D800000, %f26;
	fma.rn.f32 	%f383, %f381, 0f3D800000, %f382;
	fma.rn.f32 	%f384, %f381, 0f3D800000, %f383;
	fma.rn.f32 	%f385, %f381, 0f3D800000, %f384;
	fma.rn.f32 	%f386, %f381, 0f3D800000, %f385;
	fma.rn.f32 	%f387, %f381, 0f3D800000, %f386;
	fma.rn.f32 	%f388, %f381, 0f3D800000, %f387;
	fma.rn.f32 	%f389, %f381, 0f3D800000, %f388;
	fma.rn.f32 	%f390, %f381, 0f3D800000, %f389;
	fma.rn.f32 	%f391, %f381, 0f3D800000, %f390;
	fma.rn.f32 	%f392, %f381, 0f3D800000, %f391;
	fma.rn.f32 	%f393, %f381, 0f3D800000, %f392;
	fma.rn.f32 	%f394, %f381, 0f3D800000, %f393;
	fma.rn.f32 	%f395, %f381, 0f3D800000, %f394;
	fma.rn.f32 	%f396, %f381, 0f3D800000, %f395;
	fma.rn.f32 	%f29, %f381, 0f3D800000, %f396;
	@%p26 bra 	$L__BB1_35;
	ld.shared.f32 	%f397, [%r9+17536];
	mul.f32 	%f398, %f1, %f397;
	fma.rn.f32 	%f399, %f398, 0f3D800000, %f629;
	fma.rn.f32 	%f400, %f398, 0f3D800000, %f399;
	fma.rn.f32 	%f401, %f398, 0f3D800000, %f400;
	fma.rn.f32 	%f402, %f398, 0f3D800000, %f401;
	fma.rn.f32 	%f403, %f398, 0f3D800000, %f402;
	fma.rn.f32 	%f404, %f398, 0f3D800000, %f403;
	fma.rn.f32 	%f405, %f398, 0f3D800000, %f404;
	fma.rn.f32 	%f406, %f398, 0f3D800000, %f405;
	fma.rn.f32 	%f407, %f398, 0f3D800000, %f406;
	fma.rn.f32 	%f408, %f398, 0f3D800000, %f407;
	fma.rn.f32 	%f409, %f398, 0f3D800000, %f408;
	fma.rn.f32 	%f410, %f398, 0f3D800000, %f409;
	fma.rn.f32 	%f411, %f398, 0f3D800000, %f410;
	fma.rn.f32 	%f412, %f398, 0f3D800000, %f411;
	fma.rn.f32 	%f413, %f398, 0f3D800000, %f412;
	fma.rn.f32 	%f629, %f398, 0f3D800000, %f413;
$L__BB1_35:
	setp.ge.s32 	%p27, %r13, %r20;
	ld.shared.f32 	%f414, [%r9+1280];
	mul.f32 	%f415, %f1, %f414;
	fma.rn.f32 	%f416, %f415, 0f3D800000, %f29;
	fma.rn.f32 	%f417, %f415, 0f3D800000, %f416;
	fma.rn.f32 	%f418, %f415, 0f3D800000, %f417;
	fma.rn.f32 	%f419, %f415, 0f3D800000, %f418;
	fma.rn.f32 	%f420, %f415, 0f3D800000, %f419;
	fma.rn.f32 	%f421, %f415, 0f3D800000, %f420;
	fma.rn.f32 	%f422, %f415, 0f3D800000, %f421;
	fma.rn.f32 	%f423, %f415, 0f3D800000, %f422;
	fma.rn.f32 	%f424, %f415, 0f3D800000, %f423;
	fma.rn.f32 	%f425, %f415, 0f3D800000, %f424;
	fma.rn.f32 	%f426, %f415, 0f3D800000, %f425;
	fma.rn.f32 	%f427, %f415, 0f3D800000, %f426;
	fma.rn.f32 	%f428, %f415, 0f3D800000, %f427;
	fma.rn.f32 	%f429, %f415, 0f3D800000, %f428;
	fma.rn.f32 	%f430, %f415, 0f3D800000, %f429;
	fma.rn.f32 	%f32, %f415, 0f3D800000, %f430;
	@%p27 bra 	$L__BB1_37;
	ld.shared.f32 	%f431, [%r9+17664];
	mul.f32 	%f432, %f1, %f431;
	fma.rn.f32 	%f433, %f432, 0f3D800000, %f629;
	fma.rn.f32 	%f434, %f432, 0f3D800000, %f433;
	fma.rn.f32 	%f435, %f432, 0f3D800000, %f434;
	fma.rn.f32 	%f436, %f432, 0f3D800000, %f435;
	fma.rn.f32 	%f437, %f432, 0f3D800000, %f436;
	fma.rn.f32 	%f438, %f432, 0f3D800000, %f437;
	fma.rn.f32 	%f439, %f432, 0f3D800000, %f438;
	fma.rn.f32 	%f440, %f432, 0f3D800000, %f439;
	fma.rn.f32 	%f441, %f432, 0f3D800000, %f440;
	fma.rn.f32 	%f442, %f432, 0f3D800000, %f441;
	fma.rn.f32 	%f443, %f432, 0f3D800000, %f442;
	fma.rn.f32 	%f444, %f432, 0f3D800000, %f443;
	fma.rn.f32 	%f445, %f432, 0f3D800000, %f444;
	fma.rn.f32 	%f446, %f432, 0f3D800000, %f445;
	fma.rn.f32 	%f447, %f432, 0f3D800000, %f446;
	fma.rn.f32 	%f629, %f432, 0f3D800000, %f447;
$L__BB1_37:
	setp.ge.s32 	%p28, %r13, %r20;
	ld.shared.f32 	%f448, [%r9+1408];
	mul.f32 	%f449, %f1, %f448;
	fma.rn.f32 	%f450, %f449, 0f3D800000, %f32;
	fma.rn.f32 	%f451, %f449, 0f3D800000, %f450;
	fma.rn.f32 	%f452, %f449, 0f3D800000, %f451;
	fma.rn.f32 	%f453, %f449, 0f3D800000, %f452;
	fma.rn.f32 	%f454, %f449, 0f3D800000, %f453;
	fma.rn.f32 	%f455, %f449, 0f3D800000, %f454;
	fma.rn.f32 	%f456, %f449, 0f3D800000, %f455;
	fma.rn.f32 	%f457, %f449, 0f3D800000, %f456;
	fma.rn.f32 	%f458, %f449, 0f3D800000, %f457;
	fma.rn.f32 	%f459, %f449, 0f3D800000, %f458;
	fma.rn.f32 	%f460, %f449, 0f3D800000, %f459;
	fma.rn.f32 	%f461, %f449, 0f3D800000, %f460;
	fma.rn.f32 	%f462, %f449, 0f3D800000, %f461;
	fma.rn.f32 	%f463, %f449, 0f3D800000, %f462;
	fma.rn.f32 	%f464, %f449, 0f3D800000, %f463;
	fma.rn.f32 	%f35, %f449, 0f3D800000, %f464;
	@%p28 bra 	$L__BB1_39;
	ld.shared.f32 	%f465, [%r9+17792];
	mul.f32 	%f466, %f1, %f465;
	fma.rn.f32 	%f467, %f466, 0f3D800000, %f629;
	fma.rn.f32 	%f468, %f466, 0f3D800000, %f467;
	fma.rn.f32 	%f469, %f466, 0f3D800000, %f468;
	fma.rn.f32 	%f470, %f466, 0f3D800000, %f469;
	fma.rn.f32 	%f471, %f466, 0f3D800000, %f470;
	fma.rn.f32 	%f472, %f466, 0f3D800000, %f471;
	fma.rn.f32 	%f473, %f466, 0f3D800000, %f472;
	fma.rn.f32 	%f474, %f466, 0f3D800000, %f473;
	fma.rn.f32 	%f475, %f466, 0f3D800000, %f474;
	fma.rn.f32 	%f476, %f466, 0f3D800000, %f475;
	fma.rn.f32 	%f477, %f466, 0f3D800000, %f476;
	fma.rn.f32 	%f478, %f466, 0f3D800000, %f477;
	fma.rn.f32 	%f479, %f466, 0f3D800000, %f478;
	fma.rn.f32 	%f480, %f466, 0f3D800000, %f479;
	fma.rn.f32 	%f481, %f466, 0f3D800000, %f480;
	fma.rn.f32 	%f629, %f466, 0f3D800000, %f481;
$L__BB1_39:
	setp.ge.s32 	%p29, %r13, %r20;
	ld.shared.f32 	%f482, [%r9+1536];
	mul.f32 	%f483, %f1, %f482;
	fma.rn.f32 	%f484, %f483, 0f3D800000, %f35;
	fma.rn.f32 	%f485, %f483, 0f3D800000, %f484;
	fma.rn.f32 	%f486, %f483, 0f3D800000, %f485;
	fma.rn.f32 	%f487, %f483, 0f3D800000, %f486;
	fma.rn.f32 	%f488, %f483, 0f3D800000, %f487;
	fma.rn.f32 	%f489, %f483, 0f3D800000, %f488;
	fma.rn.f32 	%f490, %f483, 0f3D800000, %f489;
	fma.rn.f32 	%f491, %f483, 0f3D800000, %f490;
	fma.rn.f32 	%f492, %f483, 0f3D800000, %f491;
	fma.rn.f32 	%f493, %f483, 0f3D800000, %f492;
	fma.rn.f32 	%f494, %f483, 0f3D800000, %f493;
	fma.rn.f32 	%f495, %f483, 0f3D800000, %f494;
	fma.rn.f32 	%f496, %f483, 0f3D800000, %f495;
	fma.rn.f32 	%f497, %f483, 0f3D800000, %f496;
	fma.rn.f32 	%f498, %f483, 0f3D800000, %f497;
	fma.rn.f32 	%f38, %f483, 0f3D800000, %f498;
	@%p29 bra 	$L__BB1_41;
	ld.shared.f32 	%f499, [%r9+17920];
	mul.f32 	%f500, %f1, %f499;
	fma.rn.f32 	%f501, %f500, 0f3D800000, %f629;
	fma.rn.f32 	%f502, %f500, 0f3D800000, %f501;
	fma.rn.f32 	%f503, %f500, 0f3D800000, %f502;
	fma.rn.f32 	%f504, %f500, 0f3D800000, %f503;
	fma.rn.f32 	%f505, %f500, 0f3D800000, %f504;
	fma.rn.f32 	%f506, %f500, 0f3D800000, %f505;
	fma.rn.f32 	%f507, %f500, 0f3D800000, %f506;
	fma.rn.f32 	%f508, %f500, 0f3D800000, %f507;
	fma.rn.f32 	%f509, %f500, 0f3D800000, %f508;
	fma.rn.f32 	%f510, %f500, 0f3D800000, %f509;
	fma.rn.f32 	%f511, %f500, 0f3D800000, %f510;
	fma.rn.f32 	%f512, %f500, 0f3D800000, %f511;
	fma.rn.f32 	%f513, %f500, 0f3D800000, %f512;
	fma.rn.f32 	%f514, %f500, 0f3D800000, %f513;
	fma.rn.f32 	%f515, %f500, 0f3D800000, %f514;
	fma.rn.f32 	%f629, %f500, 0f3D800000, %f515;
$L__BB1_41:
	setp.ge.s32 	%p30, %r13, %r20;
	ld.shared.f32 	%f516, [%r9+1664];
	mul.f32 	%f517, %f1, %f516;
	fma.rn.f32 	%f518, %f517, 0f3D800000, %f38;
	fma.rn.f32 	%f519, %f517, 0f3D800000, %f518;
	fma.rn.f32 	%f520, %f517, 0f3D800000, %f519;
	fma.rn.f32 	%f521, %f517, 0f3D800000, %f520;
	fma.rn.f32 	%f522, %f517, 0f3D800000, %f521;
	fma.rn.f32 	%f523, %f517, 0f3D800000, %f522;
	fma.rn.f32 	%f524, %f517, 0f3D800000, %f523;
	fma.rn.f32 	%f525, %f517, 0f3D800000, %f524;
	fma.rn.f32 	%f526, %f517, 0f3D800000, %f525;
	fma.rn.f32 	%f527, %f517, 0f3D800000, %f526;
	fma.rn.f32 	%f528, %f517, 0f3D800000, %f527;
	fma.rn.f32 	%f529, %f517, 0f3D800000, %f528;
	fma.rn.f32 	%f530, %f517, 0f3D800000, %f529;
	fma.rn.f32 	%f531, %f517, 0f3D800000, %f530;
	fma.rn.f32 	%f532, %f517, 0f3D800000, %f531;
	fma.rn.f32 	%f41, %f517, 0f3D800000, %f532;
	@%p30 bra 	$L__BB1_43;
	ld.shared.f32 	%f533, [%r9+18048];
	mul.f32 	%f534, %f1, %f533;
	fma.rn.f32 	%f535, %f534, 0f3D800000, %f629;
	fma.rn.f32 	%f536, %f534, 0f3D800000, %f535;
	fma.rn.f32 	%f537, %f534, 0f3D800000, %f536;
	fma.rn.f32 	%f538, %f534, 0f3D800000, %f537;
	fma.rn.f32 	%f539, %f534, 0f3D800000, %f538;
	fma.rn.f32 	%f540, %f534, 0f3D800000, %f539;
	fma.rn.f32 	%f541, %f534, 0f3D800000, %f540;
	fma.rn.f32 	%f542, %f534, 0f3D800000, %f541;
	fma.rn.f32 	%f543, %f534, 0f3D800000, %f542;
	fma.rn.f32 	%f544, %f534, 0f3D800000, %f543;
	fma.rn.f32 	%f545, %f534, 0f3D800000, %f544;
	fma.rn.f32 	%f546, %f534, 0f3D800000, %f545;
	fma.rn.f32 	%f547, %f534, 0f3D800000, %f546;
	fma.rn.f32 	%f548, %f534, 0f3D800000, %f547;
	fma.rn.f32 	%f549, %f534, 0f3D800000, %f548;
	fma.rn.f32 	%f629, %f534, 0f3D800000, %f549;
$L__BB1_43:
	setp.ge.s32 	%p31, %r13, %r20;
	ld.shared.f32 	%f550, [%r9+1792];
	mul.f32 	%f551, %f1, %f550;
	fma.rn.f32 	%f552, %f551, 0f3D800000, %f41;
	fma.rn.f32 	%f553, %f551, 0f3D800000, %f552;
	fma.rn.f32 	%f554, %f551, 0f3D800000, %f553;
	fma.rn.f32 	%f555, %f551, 0f3D800000, %f554;
	fma.rn.f32 	%f556, %f551, 0f3D800000, %f555;
	fma.rn.f32 	%f557, %f551, 0f3D800000, %f556;
	fma.rn.f32 	%f558, %f551, 0f3D800000, %f557;
	fma.rn.f32 	%f559, %f551, 0f3D800000, %f558;
	fma.rn.f32 	%f560, %f551, 0f3D800000, %f559;
	fma.rn.f32 	%f561, %f551, 0f3D800000, %f560;
	fma.rn.f32 	%f562, %f551, 0f3D800000, %f561;
	fma.rn.f32 	%f563, %f551, 0f3D800000, %f562;
	fma.rn.f32 	%f564, %f551, 0f3D800000, %f563;
	fma.rn.f32 	%f565, %f551, 0f3D800000, %f564;
	fma.rn.f32 	%f566, %f551, 0f3D800000, %f565;
	fma.rn.f32 	%f44, %f551, 0f3D800000, %f566;
	@%p31 bra 	$L__BB1_45;
	ld.shared.f32 	%f567, [%r9+18176];
	mul.f32 	%f568, %f1, %f567;
	fma.rn.f32 	%f569, %f568, 0f3D800000, %f629;
	fma.rn.f32 	%f570, %f568, 0f3D800000, %f569;
	fma.rn.f32 	%f571, %f568, 0f3D800000, %f570;
	fma.rn.f32 	%f572, %f568, 0f3D800000, %f571;
	fma.rn.f32 	%f573, %f568, 0f3D800000, %f572;
	fma.rn.f32 	%f574, %f568, 0f3D800000, %f573;
	fma.rn.f32 	%f575, %f568, 0f3D800000, %f574;
	fma.rn.f32 	%f576, %f568, 0f3D800000, %f575;
	fma.rn.f32 	%f577, %f568, 0f3D800000, %f576;
	fma.rn.f32 	%f578, %f568, 0f3D800000, %f577;
	fma.rn.f32 	%f579, %f568, 0f3D800000, %f578;
	fma.rn.f32 	%f580, %f568, 0f3D800000, %f579;
	fma.rn.f32 	%f581, %f568, 0f3D800000, %f580;
	fma.rn.f32 	%f582, %f568, 0f3D800000, %f581;
	fma.rn.f32 	%f583, %f568, 0f3D800000, %f582;
	fma.rn.f32 	%f629, %f568, 0f3D800000, %f583;
$L__BB1_45:
	setp.ge.s32 	%p32, %r13, %r20;
	ld.shared.f32 	%f584, [%r9+1920];
	mul.f32 	%f585, %f1, %f584;
	fma.rn.f32 	%f586, %f585, 0f3D800000, %f44;
	fma.rn.f32 	%f587, %f585, 0f3D800000, %f586;
	fma.rn.f32 	%f588, %f585, 0f3D800000, %f587;
	fma.rn.f32 	%f589, %f585, 0f3D800000, %f588;
	fma.rn.f32 	%f590, %f585, 0f3D800000, %f589;
	fma.rn.f32 	%f591, %f585, 0f3D800000, %f590;
	fma.rn.f32 	%f592, %f585, 0f3D800000, %f591;
	fma.rn.f32 	%f593, %f585, 0f3D800000, %f592;
	fma.rn.f32 	%f594, %f585, 0f3D800000, %f593;
	fma.rn.f32 	%f595, %f585, 0f3D800000, %f594;
	fma.rn.f32 	%f596, %f585, 0f3D800000, %f595;
	fma.rn.f32 	%f597, %f585, 0f3D800000, %f596;
	fma.rn.f32 	%f598, %f585, 0f3D800000, %f597;
	fma.rn.f32 	%f599, %f585, 0f3D800000, %f598;
	fma.rn.f32 	%f600, %f585, 0f3D800000, %f599;
	fma.rn.f32 	%f47, %f585, 0f3D800000, %f600;
	@%p32 bra 	$L__BB1_47;
	ld.shared.f32 	%f601, [%r9+18304];
	mul.f32 	%f602, %f1, %f601;
	fma.rn.f32 	%f603, %f602, 0f3D800000, %f629;
	fma.rn.f32 	%f604, %f602, 0f3D800000, %f603;
	fma.rn.f32 	%f605, %f602, 0f3D800000, %f604;
	fma.rn.f32 	%f606, %f602, 0f3D800000, %f605;
	fma.rn.f32 	%f607, %f602, 0f3D800000, %f606;
	fma.rn.f32 	%f608, %f602, 0f3D800000, %f607;
	fma.rn.f32 	%f609, %f602, 0f3D800000, %f608;
	fma.rn.f32 	%f610, %f602, 0f3D800000, %f609;
	fma.rn.f32 	%f611, %f602, 0f3D800000, %f610;
	fma.rn.f32 	%f612, %f602, 0f3D800000, %f611;
	fma.rn.f32 	%f613, %f602, 0f3D800000, %f612;
	fma.rn.f32 	%f614, %f602, 0f3D800000, %f613;
	fma.rn.f32 	%f615, %f602, 0f3D800000, %f614;
	fma.rn.f32 	%f616, %f602, 0f3D800000, %f615;
	fma.rn.f32 	%f617, %f602, 0f3D800000, %f616;
	fma.rn.f32 	%f629, %f602, 0f3D800000, %f617;
$L__BB1_47:
	setp.ge.s32 	%p33, %r13, %r20;
	mov.b32 	%r43, %f47;
	shfl.sync.down.b32	%r44|%p34, %r43, 16, 31, %r42;
	mov.b32 	%f618, %r44;
	add.f32 	%f50, %f47, %f618;
	@%p33 bra 	$L__BB1_49;
	mov.b32 	%r45, %f629;
	shfl.sync.down.b32	%r46|%p35, %r45, 16, 31, %r42;
	mov.b32 	%f619, %r46;
	add.f32 	%f629, %f629, %f619;
$L__BB1_49:
	setp.ge.s32 	%p36, %r13, %r20;
	mov.b32 	%r47, %f50;
	shfl.sync.down.b32	%r48|%p37, %r47, 8, 31, %r42;
	mov.b32 	%f620, %r48;
	add.f32 	%f53, %f50, %f620;
	@%p36 bra 	$L__BB1_51;
	mov.b32 	%r49, %f629;
	shfl.sync.down.b32	%r50|%p38, %r49, 8, 31, %r42;
	mov.b32 	%f621, %r50;
	add.f32 	%f629, %f629, %f621;
$L__BB1_51:
	setp.ge.s32 	%p39, %r13, %r20;
	mov.b32 	%r51, %f53;
	shfl.sync.down.b32	%r52|%p40, %r51, 4, 31, %r42;
	mov.b32 	%f622, %r52;
	add.f32 	%f56, %f53, %f622;
	@%p39 bra 	$L__BB1_53;
	mov.b32 	%r53, %f629;
	shfl.sync.down.b32	%r54|%p41, %r53, 4, 31, %r42;
	mov.b32 	%f623, %r54;
	add.f32 	%f629, %f629, %f623;
$L__BB1_53:
	setp.ge.s32 	%p42, %r13, %r20;
	mov.b32 	%r55, %f56;
	shfl.sync.down.b32	%r56|%p43, %r55, 2, 31, %r42;
	mov.b32 	%f624, %r56;
	add.f32 	%f59, %f56, %f624;
	@%p42 bra 	$L__BB1_55;
	mov.b32 	%r57, %f629;
	shfl.sync.down.b32	%r58|%p44, %r57, 2, 31, %r42;
	mov.b32 	%f625, %r58;
	add.f32 	%f629, %f629, %f625;
$L__BB1_55:
	setp.ge.s32 	%p45, %r13, %r20;
	mov.b32 	%r59, %f59;
	shfl.sync.down.b32	%r60|%p46, %r59, 1, 31, %r42;
	mov.b32 	%f626, %r60;
	add.f32 	%f62, %f59, %f626;
	@%p45 bra 	$L__BB1_57;
	mov.b32 	%r61, %f629;
	shfl.sync.down.b32	%r62|%p47, %r61, 1, 31, %r42;
	mov.b32 	%f627, %r62;
	add.f32 	%f629, %f629, %f627;
$L__BB1_57:
	setp.ne.s32 	%p48, %r2, 0;
	@%p48 bra 	$L__BB1_63;
	setp.ge.s32 	%p49, %r13, %r20;
	cvt.s64.s32 	%rd9, %r12;
	mul.wide.s32 	%rd25, %r12, 4;
	add.s64 	%rd10, %rd5, %rd25;
	@%p49 bra 	$L__BB1_62;
	shl.b64 	%rd26, %rd9, 2;
	add.s64 	%rd27, %rd13, %rd26;
	and.b64  	%rd28, %rd27, 7;
	setp.ne.s64 	%p50, %rd28, 0;
	@%p50 bra 	$L__BB1_61;
	st.global.v2.f32 	[%rd10], {%f62, %f629};
	bra.uni 	$L__BB1_63;
$L__BB1_61:
	st.global.f32 	[%rd10], %f62;
	st.global.f32 	[%rd10+4], %f629;
	bra.uni 	$L__BB1_63;
$L__BB1_62:
	st.global.f32 	[%rd10], %f62;
$L__BB1_63:
	bar.warp.sync 	%r42;
$L__BB1_64:
	add.s32 	%r64, %r64, %r8;
	setp.lt.s32 	%p51, %r64, %r20;
	@%p51 bra 	$L__BB1_4;
$L__BB1_65:
	ret;

}


// ===== COMPILED SASS (sm_100) =====

	.target	sm_100

	.elftype	@"ET_EXEC"


//--------------------- .note.nv.tkinfo           --------------------------
	.section	.note.nv.tkinfo,"",@"SHT_NOTE"
	.sectionflags	@"SHF_NOTE_NV_TKINFO"
	.tkinfo
        /*0018*/ 	.word	0x00000002
        /*0030*/ 	.string	""
        /*0030*/ 	.string	"ptxas"
        /*0030*/ 	.string	"Cuda compilation tools, release 13.0, V13.0.88"
        /*0030*/ 	.string	"Build cuda_13.0.r13.0/compiler.36424714_0"
        /*0030*/ 	.string	"-arch sm_100 -m 64 "



//--------------------- .note.nv.cuinfo           --------------------------
	.section	.note.nv.cuinfo,"",@"SHT_NOTE"
	.sectionflags	@"SHF_NOTE_NV_CUINFO"
        /*0018*/ 	.short	0x0002
        /*001a*/ 	.short	0x0064
        /*001c*/ 	.short	0x0082
	.zero		2


//--------------------- .nv.info                  --------------------------
	.section	.nv.info,"",@"SHT_CUDA_INFO"
	.align	4


	//----- nvinfo : EIATTR_REGCOUNT
	.align		4
        /*0000*/ 	.byte	0x04, 0x2f
        /*0002*/ 	.short	(.L_1 - .L_0)
	.align		4
.L_0:
        /*0004*/ 	.word	index@(_ZN3ch827loop_unrolling_naive_kernelEPKfS1_Pfi)
        /*0008*/ 	.word	0x0000000b


	//----- nvinfo : EIATTR_FRAME_SIZE
	.align		4
.L_1:
        /*000c*/ 	.byte	0x04, 0x11
        /*000e*/ 	.short	(.L_3 - .L_2)
	.align		4
.L_2:
        /*0010*/ 	.word	index@(_ZN3ch827loop_unrolling_naive_kernelEPKfS1_Pfi)
        /*0014*/ 	.word	0x00000000


	//----- nvinfo : EIATTR_REGCOUNT
	.align		4
.L_3:
        /*0018*/ 	.byte	0x04, 0x2f
        /*001a*/ 	.short	(.L_5 - .L_4)
	.align		4
.L_4:
        /*001c*/ 	.word	index@(_ZN3ch831loop_unrolling_optimized_kernelEPKfS1_Pfi)
        /*0020*/ 	.word	0x00000020


	//----- nvinfo : EIATTR_FRAME_SIZE
	.align		4
.L_5:
        /*0024*/ 	.byte	0x04, 0x11
        /*0026*/ 	.short	(.L_7 - .L_6)
	.align		4
.L_6:
        /*0028*/ 	.word	index@(_ZN3ch831loop_unrolling_optimized_kernelEPKfS1_Pfi)
        /*002c*/ 	.word	0x00000000


	//----- nvinfo : EIATTR_MIN_STACK_SIZE
	.align		4
.L_7:
        /*0030*/ 	.byte	0x04, 0x12
        /*0032*/ 	.short	(.L_9 - .L_8)
	.align		4
.L_8:
        /*0034*/ 	.word	index@(_ZN3ch831loop_unrolling_optimized_kernelEPKfS1_Pfi)
        /*0038*/ 	.word	0x00000000


	//----- nvinfo : EIATTR_MIN_STACK_SIZE
	.align		4
.L_9:
        /*003c*/ 	.byte	0x04, 0x12
        /*003e*/ 	.short	(.L_11 - .L_10)
	.align		4
.L_10:
        /*0040*/ 	.word	index@(_ZN3ch827loop_unrolling_naive_kernelEPKfS1_Pfi)
        /*0044*/ 	.word	0x00000000
.L_11:


//--------------------- .nv.compat                --------------------------
	.section	.nv.compat,"",@"SHT_CUDA_COMPAT_INFO"
	.align	4
        /*0000*/ 	.byte	0x02, 0x09, 0x00, 0x00, 0x02, 0x02, 0x01, 0x00, 0x02, 0x05, 0x05, 0x00, 0x03, 0x07, 0x01, 0x01
        /*0010*/ 	.byte	0x02, 0x03, 0x00, 0x00, 0x02, 0x06, 0x01, 0x00, 0x04, 0x0b, 0x08, 0x00, 0x09, 0x00, 0x00, 0x00
        /*0020*/ 	.byte	0x00, 0x00, 0x00, 0x00


//--------------------- .nv.info._ZN3ch831loop_unrolling_optimized_kernelEPKfS1_Pfi --------------------------
	.section	.nv.info._ZN3ch831loop_unrolling_optimized_kernelEPKfS1_Pfi,"",@"SHT_CUDA_INFO"
	.sectionflags	@""
	.align	4


	//----- nvinfo : EIATTR_CUDA_API_VERSION
	.align		4
        /*0000*/ 	.byte	0x04, 0x37
        /*0002*/ 	.short	(.L_13 - .L_12)
.L_12:
        /*0004*/ 	.word	0x00000082


	//----- nvinfo : EIATTR_KPARAM_INFO
	.align		4
.L_13:
        /*0008*/ 	.byte	0x04, 0x17
        /*000a*/ 	.short	(.L_15 - .L_14)
.L_14:
        /*000c*/ 	.word	0x00000000
        /*0010*/ 	.short	0x0003
        /*0012*/ 	.short	0x0018
        /*0014*/ 	.byte	0x00, 0xf0, 0x11, 0x00


	//----- nvinfo : EIATTR_KPARAM_INFO
	.align		4
.L_15:
        /*0018*/ 	.byte	0x04, 0x17
        /*001a*/ 	.short	(.L_17 - .L_16)
.L_16:
        /*001c*/ 	.word	0x00000000
        /*0020*/ 	.short	0x0002
        /*0022*/ 	.short	0x0010
        /*0024*/ 	.byte	0x00, 0xf5, 0x21, 0x00


	//----- nvinfo : EIATTR_KPARAM_INFO
	.align		4
.L_17:
        /*0028*/ 	.byte	0x04, 0x17
        /*002a*/ 	.short	(.L_19 - .L_18)
.L_18:
        /*002c*/ 	.word	0x00000000
        /*0030*/ 	.short	0x0001
        /*0032*/ 	.short	0x0008
        /*0034*/ 	.byte	0x00, 0xf5, 0x21, 0x00


	//----- nvinfo : EIATTR_KPARAM_INFO
	.align		4
.L_19:
        /*0038*/ 	.byte	0x04, 0x17
        /*003a*/ 	.short	(.L_21 - .L_20)
.L_20:
        /*003c*/ 	.word	0x00000000
        /*0040*/ 	.short	0x0000
        /*0042*/ 	.short	0x0000
        /*0044*/ 	.byte	0x00, 0xf5, 0x21, 0x00


	//----- nvinfo : EIATTR_SPARSE_MMA_MASK
	.align		4
.L_21:
        /*0048*/ 	.byte	0x03, 0x50
        /*004a*/ 	.short	0x0000


	//----- nvinfo : EIATTR_MAXREG_COUNT
	.align		4
        /*004c*/ 	.byte	0x03, 0x1b
        /*004e*/ 	.short	0x00ff


	//----- nvinfo : EIATTR_MERCURY_ISA_VERSION
	.align		4
        /*0050*/ 	.byte	0x03, 0x5f
        /*0052*/ 	.short	0x0101


	//----- nvinfo : EIATTR_INT_WARP_WIDE_INSTR_OFFSETS
	.align		4
        /*0054*/ 	.byte	0x04, 0x31
        /*0056*/ 	.short	(.L_23 - .L_22)


	//   ....[0]....
.L_22:
        /*0058*/ 	.word	0x00000540


	//   ....[1]....
        /*005c*/ 	.word	0x00000550


	//   ....[2]....
        /*0060*/ 	.word	0x00000560


	//   ....[3]....
        /*0064*/ 	.word	0x00002d30


	//   ....[4]....
        /*0068*/ 	.word	0x00002d50


	//   ....[5]....
        /*006c*/ 	.word	0x00002d60


	//   ....[6]....
        /*0070*/ 	.word	0x00002e40


	//   ....[7]....
        /*0074*/ 	.word	0x00002e50


	//   ....[8]....
        /*0078*/ 	.word	0x00002e60


	//   ....[9]....
        /*007c*/ 	.word	0x00002ec0


	//   ....[10]....
        /*0080*/ 	.word	0x00002ed0


	//   ....[11]....
        /*0084*/ 	.word	0x00002ee0


	//   ....[12]....
        /*0088*/ 	.word	0x00002f50


	//   ....[13]....
        /*008c*/ 	.word	0x00002f60


	//   ....[14]....
        /*0090*/ 	.word	0x00002f70


	//   ....[15]....
        /*0094*/ 	.word	0x00002fd0


	//   ....[16]....
        /*0098*/ 	.word	0x00002fe0


	//   ....[17]....
        /*009c*/ 	.word	0x00002ff0


	//   ....[18]....
        /*00a0*/ 	.word	0x00003060


	//   ....[19]....
        /*00a4*/ 	.word	0x00003070


	//   ....[20]....
        /*00a8*/ 	.word	0x00003080


	//   ....[21]....
        /*00ac*/ 	.word	0x000030e0


	//   ....[22]....
        /*00b0*/ 	.word	0x000030f0


	//   ....[23]....
        /*00b4*/ 	.word	0x00003100


	//   ....[24]....
        /*00b8*/ 	.word	0x00003170


	//   ....[25]....
        /*00bc*/ 	.word	0x00003180


	//   ....[26]....
        /*00c0*/ 	.word	0x00003190


	//   ....[27]....
        /*00c4*/ 	.word	0x000031f0


	//   ....[28]....
        /*00c8*/ 	.word	0x00003200


	//   ....[29]....
        /*00cc*/ 	.word	0x00003210


	//   ....[30]....
        /*00d0*/ 	.word	0x00003280


	//   ....[31]....
        /*00d4*/ 	.word	0x00003290


	//   ....[32]....
        /*00d8*/ 	.word	0x000032a0


	//   ....[33]....
        /*00dc*/ 	.word	0x000033f0


	//   ....[34]....
        /*00e0*/ 	.word	0x00003400


	//   ....[35]....
        /*00e4*/ 	.word	0x00003410


	//----- nvinfo : EIATTR_COOP_GROUP_MASK_REGIDS
	.align		4
.L_23:
        /*00e8*/ 	.byte	0x04, 0x29
        /*00ea*/ 	.short	(.L_25 - .L_24)


	//   ....[0]....
.L_24:
        /*00ec*/ 	.word	0x05000000


	//   ....[1]....
        /*00f0*/ 	.word	0x05000000


	//   ....[2]....
        /*00f4*/ 	.word	0x05000000


	//   ....[3]....
        /*00f8*/ 	.word	0x05000000


	//   ....[4]....
        /*00fc*/ 	.word	0x05000000


	//   ....[5]....
        /*0100*/ 	.word	0x05000000


	//   ....[6]....
        /*0104*/ 	.word	0x05000000


	//   ....[7]....
        /*0108*/ 	.word	0x05000000


	//   ....[8]....
        /*010c*/ 	.word	0x05000018


	//   ....[9]....
        /*0110*/ 	.word	0x05000018


	//   ....[10]....
        /*0114*/ 	.word	0x05000018


	//   ....[11]....
        /*0118*/ 	.word	0x05000018


	//   ....[12]....
        /*011c*/ 	.word	0x05000018


	//   ....[13]....
        /*0120*/ 	.word	0x05000018


	//   ....[14]....
        /*0124*/ 	.word	0x05000018


	//   ....[15]....
        /*0128*/ 	.word	0x05000018


	//   ....[16]....
        /*012c*/ 	.word	0x05000018


	//   ....[17]....
        /*0130*/ 	.word	0x05000018


	//   ....[18]....
        /*0134*/ 	.word	0x05000018


	//   ....[19]....
        /*0138*/ 	.word	0x05000018


	//   ....[20]....
        /*013c*/ 	.word	0x05000018


	//   ....[21]....
        /*0140*/ 	.word	0x05000018


	//   ....[22]....
        /*0144*/ 	.word	0x05000018


	//   ....[23]....
        /*0148*/ 	.word	0x05000018


	//   ....[24]....
        /*014c*/ 	.word	0x05000018


	//   ....[25]....
        /*0150*/ 	.word	0x05000018


	//   ....[26]....
        /*0154*/ 	.word	0x05000018


	//   ....[27]....
        /*0158*/ 	.word	0x05000018


	//   ....[28]....
        /*015c*/ 	.word	0x05000018


	//   ....[29]....
        /*0160*/ 	.word	0x05000018


	//   ....[30]....
        /*0164*/ 	.word	0x05000018


	//   ....[31]....
        /*0168*/ 	.word	0x05000018


	//----- nvinfo : EIATTR_COOP_GROUP_INSTR_OFFSETS
	.align		4
.L_25:
        /*016c*/ 	.byte	0x04, 0x28
        /*016e*/ 	.short	(.L_27 - .L_26)


	//   ....[0]....
.L_26:
        /*0170*/ 	.word	0x000000e0


	//   ....[1]....
        /*0174*/ 	.word	0x000000f0


	//   ....[2]....
        /*0178*/ 	.word	0x00000100


	//   ....[3]....
        /*017c*/ 	.word	0x00000110


	//   ....[4]....
        /*0180*/ 	.word	0x00000120


	//   ....[5]....
        /*0184*/ 	.word	0x00000130


	//   ....[6]....
        /*0188*/ 	.word	0x00000140


	//   ....[7]....
        /*018c*/ 	.word	0x00000150


	//   ....[8]....
        /*0190*/ 	.word	0x00000590


	//   ....[9]....
        /*0194*/ 	.word	0x00002e00


	//   ....[10]....
        /*0198*/ 	.word	0x00002e90


	//   ....[11]....
        /*019c*/ 	.word	0x00002f10


	//   ....[12]....
        /*01a0*/ 	.word	0x00002fa0


	//   ....[13]....
        /*01a4*/ 	.word	0x00003020


	//   ....[14]....
        /*01a8*/ 	.word	0x000030b0


	//   ....[15]....
        /*01ac*/ 	.word	0x00003130


	//   ....[16]....
        /*01b0*/ 	.word	0x000031c0


	//   ....[17]....
        /*01b4*/ 	.word	0x00003240


	//   ....[18]....
        /*01b8*/ 	.word	0x000032d0


	//   ....[19]....
        /*01bc*/ 	.word	0x00003440


	//   ....[20]....
        /*01c0*/ 	.word	0x000034a0


	//   ....[21]....
        /*01c4*/ 	.word	0x00003530


	//   ....[22]....
        /*01c8*/ 	.word	0x000035c0


	//   ....[23]....
        /*01cc*/ 	.word	0x00003650


	//   ....[24]....
        /*01d0*/ 	.word	0x000036e0


	//   ....[25]....
        /*01d4*/ 	.word	0x00003770


	//   ....[26]....
        /*01d8*/ 	.word	0x00003800


	//   ....[27]....
        /*01dc*/ 	.word	0x00003890


	//   ....[28]....
        /*01e0*/ 	.word	0x00003920


	//   ....[29]....
        /*01e4*/ 	.word	0x000039b0


	//   ....[30]....
        /*01e8*/ 	.word	0x00003a50


	//   ....[31]....
        /*01ec*/ 	.word	0x00003ab0


	//----- nvinfo : EIATTR_VRC_CTA_INIT_COUNT
	.align		4
.L_27:
        /*01f0*/ 	.byte	0x02, 0x4a
	.zero		1
	.zero		1


	//----- nvinfo : EIATTR_EXIT_INSTR_OFFSETS
	.align		4
        /*01f4*/ 	.byte	0x04, 0x1c
        /*01f6*/ 	.short	(.L_29 - .L_28)


	//   ....[0]....
.L_28:
        /*01f8*/ 	.word	0x00000160


	//   ....[1]....
        /*01fc*/ 	.word	0x00003470


	//----- nvinfo : EIATTR_CRS_STACK_SIZE
	.align		4
.L_29:
        /*0200*/ 	.byte	0x04, 0x1e
        /*0202*/ 	.short	(.L_31 - .L_30)
.L_30:
        /*0204*/ 	.word	0x00000000


	//----- nvinfo : EIATTR_CBANK_PARAM_SIZE
	.align		4
.L_31:
        /*0208*/ 	.byte	0x03, 0x19
        /*020a*/ 	.short	0x001c


	//----- nvinfo : EIATTR_PARAM_CBANK
	.align		4
        /*020c*/ 	.byte	0x04, 0x0a
        /*020e*/ 	.short	(.L_33 - .L_32)
	.align		4
.L_32:
        /*0210*/ 	.word	index@(.nv.constant0._ZN3ch831loop_unrolling_optimized_kernelEPKfS1_Pfi)
        /*0214*/ 	.short	0x0380
        /*0216*/ 	.short	0x001c


	//----- nvinfo : EIATTR_SW_WAR
	.align		4
.L_33:
        /*0218*/ 	.byte	0x04, 0x36
        /*021a*/ 	.short	(.L_35 - .L_34)
.L_34:
        /*021c*/ 	.word	0x00000008
.L_35:


//--------------------- .nv.info._ZN3ch827loop_unrolling_naive_kernelEPKfS1_Pfi --------------------------
	.section	.nv.info._ZN3ch827loop_unrolling_naive_kernelEPKfS1_Pfi,"",@"SHT_CUDA_INFO"
	.sectionflags	@""
	.align	4


	//----- nvinfo : EIATTR_CUDA_API_VERSION
	.align		4
        /*0000*/ 	.byte	0x04, 0x37
        /*0002*/ 	.short	(.L_37 - .L_36)
.L_36:
        /*0004*/ 	.word	0x00000082


	//----- nvinfo : EIATTR_KPARAM_INFO
	.align		4
.L_37:
        /*0008*/ 	.byte	0x04, 0x17
        /*000a*/ 	.short	(.L_39 - .L_38)
.L_38:
        /*000c*/ 	.word	0x00000000
        /*0010*/ 	.short	0x0003
        /*0012*/ 	.short	0x0018
        /*0014*/ 	.byte	0x00, 0xf0, 0x11, 0x00


	//----- nvinfo : EIATTR_KPARAM_INFO
	.align		4
.L_39:
        /*0018*/ 	.byte	0x04, 0x17
        /*001a*/ 	.short	(.L_41 - .L_40)
.L_40:
        /*001c*/ 	.word	0x00000000
        /*0020*/ 	.short	0x0002
        /*0022*/ 	.short	0x0010
        /*0024*/ 	.byte	0x00, 0xf5, 0x21, 0x00


	//----- nvinfo : EIATTR_KPARAM_INFO
	.align		4
.L_41:
        /*0028*/ 	.byte	0x04, 0x17
        /*002a*/ 	.short	(.L_43 - .L_42)
.L_42:
        /*002c*/ 	.word	0x00000000
        /*0030*/ 	.short	0x0001
        /*0032*/ 	.short	0x0008
        /*0034*/ 	.byte	0x00, 0xf5, 0x21, 0x00


	//----- nvinfo : EIATTR_KPARAM_INFO
	.align		4
.L_43:
        /*0038*/ 	.byte	0x04, 0x17
        /*003a*/ 	.short	(.L_45 - .L_44)
.L_44:
        /*003c*/ 	.word	0x00000000
        /*0040*/ 	.short	0x0000
        /*0042*/ 	.short	0x0000
        /*0044*/ 	.byte	0x00, 0xf5, 0x21, 0x00


	//----- nvinfo : EIATTR_SPARSE_MMA_MASK
	.align		4
.L_45:
        /*0048*/ 	.byte	0x03, 0x50
        /*004a*/ 	.short	0x0000


	//----- nvinfo : EIATTR_MAXREG_COUNT
	.align		4
        /*004c*/ 	.byte	0x03, 0x1b
        /*004e*/ 	.short	0x00ff


	//----- nvinfo : EIATTR_MERCURY_ISA_VERSION
	.align		4
        /*0050*/ 	.byte	0x03, 0x5f
        /*0052*/ 	.short	0x0101


	//----- nvinfo : EIATTR_VRC_CTA_INIT_COUNT
	.align		4
        /*0054*/ 	.byte	0x02, 0x4a
	.zero		1
	.zero		1


	//----- nvinfo : EIATTR_EXIT_INSTR_OFFSETS
	.align		4
        /*0058*/ 	.byte	0x04, 0x1c
        /*005a*/ 	.short	(.L_47 - .L_46)


	//   ....[0]....
.L_46:
        /*005c*/ 	.word	0x00000070


	//   ....[1]....
        /*0060*/ 	.word	0x00000320


	//----- nvinfo : EIATTR_CBANK_PARAM_SIZE
	.align		4
.L_47:
        /*0064*/ 	.byte	0x03, 0x19
        /*0066*/ 	.short	0x001c


	//----- nvinfo : EIATTR_PARAM_CBANK
	.align		4
        /*0068*/ 	.byte	0x04, 0x0a
        /*006a*/ 	.short	(.L_49 - .L_48)
	.align		4
.L_48:
        /*006c*/ 	.word	index@(.nv.constant0._ZN3ch827loop_unrolling_naive_kernelEPKfS1_Pfi)
        /*0070*/ 	.short	0x0380
        /*0072*/ 	.short	0x001c


	//----- nvinfo : EIATTR_SW_WAR
	.align		4
.L_49:
        /*0074*/ 	.byte	0x04, 0x36
        /*0076*/ 	.short	(.L_51 - .L_50)
.L_50:
        /*0078*/ 	.word	0x00000008
.L_51:


//--------------------- .nv.callgraph             --------------------------
	.section	.nv.callgraph,"",@"SHT_CUDA_CALLGRAPH"
	.align	4
	.sectionentsize	8
	.align		4
        /*0000*/ 	.word	0x00000000
	.align		4
        /*0004*/ 	.word	0xffffffff
	.align		4
        /*0008*/ 	.word	0x00000000
	.align		4
        /*000c*/ 	.word	0xfffffffe
	.align		4
        /*0010*/ 	.word	0x00000000
	.align		4
        /*0014*/ 	.word	0xfffffffd
	.align		4
        /*0018*/ 	.word	0x00000000
	.align		4
        /*001c*/ 	.word	0xfffffffc


//--------------------- .text._ZN3ch831loop_unrolling_optimized_kernelEPKfS1_Pfi --------------------------
	.section	.text._ZN3ch831loop_unrolling_optimized_kernelEPKfS1_Pfi,"ax",@progbits
	.align	128
        .global         _ZN3ch831loop_unrolling_optimized_kernelEPKfS1_Pfi
        .type           _ZN3ch831loop_unrolling_optimized_kernelEPKfS1_Pfi,@function
        .size           _ZN3ch831loop_unrolling_optimized_kernelEPKfS1_Pfi,(.L_x_100 - _ZN3ch831loop_unrolling_optimized_kernelEPKfS1_Pfi)
        .other          _ZN3ch831loop_unrolling_optimized_kernelEPKfS1_Pfi,@"STO_CUDA_ENTRY STV_DEFAULT"
_ZN3ch831loop_unrolling_optimized_kernelEPKfS1_Pfi:
.text._ZN3ch831loop_unrolling_optimized_kernelEPKfS1_Pfi:
[----:B------:R-:W-:Y:S01]  /*0000*/  LDC R1, c[0x0][0x37c] ;  /* 0x0000df00ff017b82 */ /* 0x000fe20000000800 */
[----:B------:R-:W0:Y:S01]  /*0010*/  S2R R21, SR_TID.X ;  /* 0x0000000000157919 */ /* 0x000e220000002100 */
[----:B------:R-:W1:Y:S01]  /*0020*/  LDCU.64 UR10, c[0x0][0x358] ;  /* 0x00006b00ff0a77ac */ /* 0x000e620008000a00 */
[----:B------:R-:W-:-:S05]  /*0030*/  HFMA2 R5, -RZ, RZ, 0, 0 ;  /* 0x00000000ff057431 */ /* 0x000fca00000001ff */
[----:B------:R-:W2:Y:S08]  /*0040*/  S2UR UR4, SR_CTAID.X ;  /* 0x00000000000479c3 */ /* 0x000eb00000002500 */
[----:B------:R-:W3:Y:S01]  /*0050*/  LDC R4, c[0x0][0x398] ;  /* 0x0000e600ff047b82 */ /* 0x000ee20000000800 */
[----:B0-----:R-:W-:-:S04]  /*0060*/  LOP3.LUT R22, R21, 0x1f, RZ, 0xc0, !PT ;  /* 0x0000001f15167812 */ /* 0x001fc800078ec0ff */
[----:B------:R-:W-:-:S13]  /*0070*/  ISETP.GT.U32.AND P0, PT, R22, 0x7, PT ;  /* 0x000000071600780c */ /* 0x000fda0003f04070 */
[----:B------:R-:W0:Y:S02]  /*0080*/  @!P0 LDC.64 R2, c[0x0][0x388] ;  /* 0x0000e200ff028b82 */ /* 0x000e240000000a00 */
[----:B0-----:R-:W-:-:S05]  /*0090*/  @!P0 IMAD.WIDE.U32 R2, R22, 0x4, R2 ;  /* 0x0000000416028825 */ /* 0x001fca00078e0002 */
[----:B-1----:R-:W4:Y:S01]  /*00a0*/  @!P0 LDG.E.CONSTANT R5, desc[UR10][R2.64] ;  /* 0x0000000a02058981 */ /* 0x002f22000c1e9900 */
[----:B--2---:R-:W-:Y:S01]  /*00b0*/  USHF.L.U32 UR4, UR4, 0x4, URZ ;  /* 0x0000000404047899 */ /* 0x004fe200080006ff */
[----:B------:R-:W-:-:S05]  /*00c0*/  VOTE.ANY R0, PT, PT ;  /* 0x0000000000007806 */ /* 0x000fca00038e0100 */
[----:B---3--:R-:W-:Y:S01]  /*00d0*/  ISETP.LE.AND P0, PT, R4, UR4, PT ;  /* 0x0000000404007c0c */ /* 0x008fe2000bf03270 */
[----:B----4-:R0:W1:Y:S04]  /*00e0*/  SHFL.IDX PT, R20, R5, RZ, 0x1f ;  /* 0x00001fff05147589 */ /* 0x01006800000e0000 */
[----:B------:R0:W2:Y:S04]  /*00f0*/  SHFL.IDX PT, R19, R5, 0x1, 0x1f ;  /* 0x00201f0005137f89 */ /* 0x0000a800000e0000 */
[----:B------:R0:W3:Y:S04]  /*0100*/  SHFL.IDX PT, R18, R5, 0x2, 0x1f ;  /* 0x00401f0005127f89 */ /* 0x0000e800000e0000 */
[----:B------:R0:W4:Y:S04]  /*0110*/  SHFL.IDX PT, R17, R5, 0x3, 0x1f ;  /* 0x00601f0005117f89 */ /* 0x00012800000e0000 */
[----:B------:R0:W0:Y:S04]  /*0120*/  SHFL.IDX PT, R16, R5, 0x4, 0x1f ;  /* 0x00801f0005107f89 */ /* 0x00002800000e0000 */
[----:B------:R0:W0:Y:S04]  /*0130*/  SHFL.IDX PT, R15, R5, 0x5, 0x1f ;  /* 0x00a01f00050f7f89 */ /* 0x00002800000e0000 */
[----:B------:R0:W0:Y:S04]  /*0140*/  SHFL.IDX PT, R14, R5, 0x6, 0x1f ;  /* 0x00c01f00050e7f89 */ /* 0x00002800000e0000 */
[----:B------:R0:W0:Y:S01]  /*0150*/  SHFL.IDX PT, R12, R5, 0x7, 0x1f ;  /* 0x00e01f00050c7f89 */ /* 0x00002200000e0000 */
[----:B-12---:R-:W-:Y:S05]  /*0160*/  @P0 EXIT ;  /* 0x000000000000094d */ /* 0x006fea0003800000 */
[----:B------:R-:W1:Y:S01]  /*0170*/  S2UR UR6, SR_CgaCtaId ;  /* 0x00000000000679c3 */ /* 0x000e620000008800 */
[----:B------:R-:W2:Y:S01]  /*0180*/  LDCU.64 UR8, c[0x0][0x380] ;  /* 0x00007000ff0877ac */ /* 0x000ea20008000a00 */
[----:B------:R-:W-:Y:S02]  /*0190*/  SHF.R.U32.HI R11, RZ, 0x5, R21 ;  /* 0x00000005ff0b7819 */ /* 0x000fe40000011615 */
[----:B------:R-:W-:Y:S01]  /*01a0*/  SHF.L.U32 R9, R21, 0x2, RZ ;  /* 0x0000000215097819 */ /* 0x000fe200000006ff */
[----:B------:R-:W-:Y:S01]  /*01b0*/  UMOV UR5, 0x400 ;  /* 0x0000040000057882 */ /* 0x000fe20000000000 */
[----:B------:R-:W-:Y:S01]  /*01c0*/  LEA R8, R11, R22, 0x9 ;  /* 0x000000160b087211 */ /* 0x000fe200078e48ff */
[----:B------:R-:W0:Y:S01]  /*01d0*/  LDCU UR12, c[0x0][0x398] ;  /* 0x00007300ff0c77ac */ /* 0x000e220008000800 */
[----:B------:R-:W0:Y:S01]  /*01e0*/  LDC R13, c[0x0][0x370] ;  /* 0x0000dc00ff0d7b82 */ /* 0x000e220000000800 */
[----:B------:R-:W-:Y:S02]  /*01f0*/  MOV R10, UR4 ;  /* 0x00000004000a7c02 */ /* 0x000fe40008000f00 */
[----:B------:R-:W-:Y:S01]  /*0200*/  LOP3.LUT R9, R9, 0x1c, RZ, 0xc0, !PT ;  /* 0x0000001c09097812 */ /* 0x000fe200078ec0ff */
[----:B-1----:R-:W-:-:S02]  /*0210*/  ULEA UR5, UR6, UR5, 0x18 ;  /* 0x0000000506057291 */ /* 0x002fc4000f8ec0ff */
[----:B--2---:R-:W-:-:S04]  /*0220*/  UIADD3 UR6, UP0, UPT, UR8, 0x800, URZ ;  /* 0x0000080008067890 */ /* 0x004fc8000ff1e0ff */
[----:B------:R-:W-:Y:S01]  /*0230*/  LEA R8, R8, UR5, 0x2 ;  /* 0x0000000508087c11 */ /* 0x000fe2000f8e10ff */
[----:B------:R-:W-:Y:S01]  /*0240*/  UIADD3.X UR7, UPT, UPT, URZ, UR9, URZ, UP0, !UPT ;  /* 0x00000009ff077290 */ /* 0x000fe200087fe4ff */
[----:B------:R-:W-:Y:S02]  /*0250*/  LEA R3, R11, UR5, 0xb ;  /* 0x000000050b037c11 */ /* 0x000fe4000f8e58ff */
[----:B------:R-:W-:Y:S02]  /*0260*/  IADD3 R8, PT, PT, R8, 0x4000, RZ ;  /* 0x0000400008087810 */ /* 0x000fe40007ffe0ff */
[----:B------:R-:W-:-:S07]  /*0270*/  LEA R6, R22, R3, 0x2 ;  /* 0x0000000316067211 */ /* 0x000fce00078e10ff */
.L_x_61:
[----:B-1----:R-:W1:Y:S01]  /*0280*/  LDC R3, c[0x0][0x398] ;  /* 0x0000e600ff037b82 */ /* 0x002e620000000800 */
[-C--:B------:R-:W-:Y:S01]  /*0290*/  LEA R7, R11, R10.reuse, 0x1 ;  /* 0x0000000a0b077211 */ /* 0x080fe200078e08ff */
[----:B------:R-:W-:Y:S01]  /*02a0*/  BSSY B0, `(.L_x_0) ;  /* 0x000031b000007945 */ /* 0x000fe20003800000 */
[----:B0-----:R-:W-:Y:S02]  /*02b0*/  LEA R10, R13, R10, 0x4 ;  /* 0x0000000a0d0a7211 */ /* 0x001fe400078e20ff */
[-C--:B-1----:R-:W-:Y:S02]  /*02c0*/  ISETP.GE.AND P1, PT, R7, R3.reuse, PT ;  /* 0x000000030700720c */ /* 0x082fe40003f26270 */
[----:B------:R-:W-:-:S11]  /*02d0*/  ISETP.GE.AND P0, PT, R10, R3, PT ;  /* 0x000000030a00720c */ /* 0x000fd60003f06270 */
[----:B------:R-:W-:Y:S05]  /*02e0*/  @P1 BRA `(.L_x_1) ;  /* 0x0000003000581947 */ /* 0x000fea0003800000 */
[C---:B------:R-:W-:Y:S01]  /*02f0*/  SHF.L.U32 R2, R7.reuse, 0x9, RZ ;  /* 0x0000000907027819 */ /* 0x040fe200000006ff */
[----:B------:R-:W-:Y:S01]  /*0300*/  BSSY.RECONVERGENT B1, `(.L_x_2) ;  /* 0x0000022000017945 */ /* 0x000fe20003800200 */
[----:B------:R-:W-:Y:S02]  /*0310*/  IADD3 R0, PT, PT, R7, 0x1, RZ ;  /* 0x0000000107007810 */ /* 0x000fe40007ffe0ff */
[----:B------:R-:W-:Y:S02]  /*0320*/  LOP3.LUT R27, R2, 0x1f, R21, 0xf8, !PT ;  /* 0x0000001f021b7812 */ /* 0x000fe400078ef815 */
[----:B------:R-:W-:Y:S02]  /*0330*/  SHF.R.S32.HI R2, RZ, 0x1f, R2 ;  /* 0x0000001fff027819 */ /* 0x000fe40000011402 */
[----:B------:R-:W-:Y:S02]  /*0340*/  LEA R25, P1, R27, UR6, 0x2 ;  /* 0x000000061b197c11 */ /* 0x000fe4000f8210ff */
[----:B------:R-:W-:-:S02]  /*0350*/  ISETP.GE.AND P3, PT, R0, R3, PT ;  /* 0x000000030000720c */ /* 0x000fc40003f66270 */
[----:B------:R-:W-:Y:S02]  /*0360*/  MOV R4, R8 ;  /* 0x0000000800047202 */ /* 0x000fe40000000f00 */
[----:B------:R-:W-:Y:S02]  /*0370*/  LEA.HI.X R27, R27, UR7, R2, 0x2, P1 ;  /* 0x000000071b1b7c11 */ /* 0x000fe400088f1402 */
[----:B------:R-:W-:-:S07]  /*0380*/  MOV R5, R22 ;  /* 0x0000001600057202 */ /* 0x000fce0000000f00 */
.L_x_3:
[----:B------:R-:W-:Y:S02]  /*0390*/  MOV R2, R25 ;  /* 0x0000001900027202 */ /* 0x000fe40000000f00 */
[----:B------:R-:W-:Y:S02]  /*03a0*/  MOV R3, R27 ;  /* 0x0000001b00037202 */ /* 0x000fe40000000f00 */
[----:B------:R-:W-:-:S03]  /*03b0*/  ISETP.GE.AND P1, PT, R0, UR12, PT ;  /* 0x0000000c00007c0c */ /* 0x000fc6000bf26270 */
[----:B------:R-:W2:Y:S04]  /*03c0*/  LDG.E.CONSTANT R23, desc[UR10][R2.64+-0x800] ;  /* 0xfff8000a02177981 */ /* 0x000ea8000c1e9900 */
[----:B------:R-:W5:Y:S04]  /*03d0*/  @!P3 LDG.E.CONSTANT R25, desc[UR10][R2.64] ;  /* 0x0000000a0219b981 */ /* 0x000f68000c1e9900 */
[----:B------:R-:W3:Y:S04]  /*03e0*/  LDG.E.CONSTANT R27, desc[UR10][R2.64+-0x780] ;  /* 0xfff8800a021b7981 */ /* 0x000ee8000c1e9900 */
[----:B------:R-:W4:Y:S04]  /*03f0*/  @!P1 LDG.E.CONSTANT R29, desc[UR10][R2.64+0x80] ;  /* 0x0000800a021d9981 */ /* 0x000f28000c1e9900 */
[----:B------:R-:W4:Y:S04]  /*0400*/  LDG.E.CONSTANT R24, desc[UR10][R2.64+-0x700] ;  /* 0xfff9000a02187981 */ /* 0x000f28000c1e9900 */
[----:B------:R-:W4:Y:S04]  /*0410*/  @!P1 LDG.E.CONSTANT R26, desc[UR10][R2.64+0x100] ;  /* 0x0001000a021a9981 */ /* 0x000f28000c1e9900 */
[----:B------:R-:W4:Y:S04]  /*0420*/  LDG.E.CONSTANT R28, desc[UR10][R2.64+-0x680] ;  /* 0xfff9800a021c7981 */ /* 0x000f28000c1e9900 */
[----:B--2---:R0:W-:Y:S01]  /*0430*/  STS [R4+-0x4000], R23 ;  /* 0xffc0001704007388 */ /* 0x0041e20000000800 */
[----:B------:R-:W-:-:S03]  /*0440*/  ISETP.GE.U32.AND P4, PT, R5, 0x180, PT ;  /* 0x000001800500780c */ /* 0x000fc60003f86070 */
[----:B-----5:R1:W-:Y:S04]  /*0450*/  @!P3 STS [R4], R25 ;  /* 0x000000190400b388 */ /* 0x0203e80000000800 */
[----:B---3--:R2:W-:Y:S04]  /*0460*/  STS [R4+-0x3f80], R27 ;  /* 0xffc0801b04007388 */ /* 0x0085e80000000800 */
[----:B0-----:R-:W3:Y:S01]  /*0470*/  @!P1 LDG.E.CONSTANT R23, desc[UR10][R2.64+0x180] ;  /* 0x0001800a02179981 */ /* 0x001ee2000c1e9900 */
[----:B-1----:R-:W-:-:S03]  /*0480*/  IADD3 R25, P2, PT, R2, 0x200, RZ ;  /* 0x0000020002197810 */ /* 0x002fc60007f5e0ff */
[----:B----4-:R-:W-:Y:S01]  /*0490*/  @!P1 STS [R4+0x80], R29 ;  /* 0x0000801d04009388 */ /* 0x010fe20000000800 */
[----:B------:R-:W-:Y:S02]  /*04a0*/  IADD3 R5, PT, PT, R5, 0x80, RZ ;  /* 0x0000008005057810 */ /* 0x000fe40007ffe0ff */
[----:B--2---:R-:W-:Y:S01]  /*04b0*/  IADD3.X R27, PT, PT, RZ, R3, RZ, P2, !PT ;  /* 0x00000003ff1b7210 */ /* 0x004fe200017fe4ff */
[----:B------:R-:W-:Y:S04]  /*04c0*/  STS [R4+-0x3f00], R24 ;  /* 0xffc1001804007388 */ /* 0x000fe80000000800 */
[----:B------:R-:W-:Y:S04]  /*04d0*/  @!P1 STS [R4+0x100], R26 ;  /* 0x0001001a04009388 */ /* 0x000fe80000000800 */
[----:B------:R-:W-:Y:S04]  /*04e0*/  STS [R4+-0x3e80], R28 ;  /* 0xffc1801c04007388 */ /* 0x000fe80000000800 */
[----:B---3--:R0:W-:Y:S02]  /*04f0*/  @!P1 STS [R4+0x180], R23 ;  /* 0x0001801704009388 */ /* 0x0081e40000000800 */
[----:B0-----:R-:W-:Y:S01]  /*0500*/  IADD3 R4, PT, PT, R4, 0x200, RZ ;  /* 0x0000020004047810 */ /* 0x001fe20007ffe0ff */
[----:B------:R-:W-:Y:S06]  /*0510*/  @!P4 BRA `(.L_x_3) ;  /* 0xfffffffc009cc947 */ /* 0x000fec000383ffff */
[----:B------:R-:W-:Y:S05]  /*0520*/  BSYNC.RECONVERGENT B1 ;  /* 0x0000000000017941 */ /* 0x000fea0003800200 */
.L_x_2:
[----:B------:R-:W-:Y:S01]  /*0530*/  VOTE.ANY R24, PT, PT ;  /* 0x0000000000187806 */ /* 0x000fe200038e0100 */
[----:B------:R-:W-:-:S03]  /*0540*/  VOTEU.ANY UR5, UPT, PT ;  /* 0x0000000000057886 */ /* 0x000fc600038e0100 */
[----:B------:R-:W0:Y:S08]  /*0550*/  MATCH.ANY R3, R24 ;  /* 0x00000000180373a1 */ /* 0x000e3000000e8000 */
[----:B------:R-:W1:Y:S01]  /*0560*/  REDUX.OR UR4, R24 ;  /* 0x00000000180473c4 */ /* 0x000e620000004000 */
[----:B0-----:R-:W-:-:S13]  /*0570*/  LOP3.LUT P2, RZ, R24, UR5, R3, 0x40, !PT ;  /* 0x0000000518ff7c12 */ /* 0x001fda000f844003 */
[----:B-1----:R-:W-:Y:S05]  /*0580*/  @!P2 BRA.DIV UR4, `(.L_x_4) ;  /* 0x0000002e04bca947 */ /* 0x002fea000b800000 */
[----:B------:R-:W-:Y:S01]  /*0590*/  NOP ;  /* 0x0000000000007918 */ /* 0x000fe20000000000 */
.L_x_64:
[----:B------:R-:W0:Y:S01]  /*05a0*/  LDS R3, [R6] ;  /* 0x0000000006037984 */ /* 0x000e220000000800 */
[C---:B------:R-:W-:Y:S01]  /*05b0*/  ISETP.EQ.AND P4, PT, R9.reuse, RZ, PT ;  /* 0x000000ff0900720c */ /* 0x040fe20003f82270 */
[----:B------:R-:W-:Y:S01]  /*05c0*/  BSSY.RECONVERGENT B1, `(.L_x_5) ;  /* 0x000013b000017945 */ /* 0x000fe20003800200 */
[C---:B------:R-:W-:Y:S02]  /*05d0*/  ISETP.EQ.AND P5, PT, R9.reuse, 0x4, PT ;  /* 0x000000040900780c */ /* 0x040fe40003fa2270 */
[C---:B------:R-:W-:Y:S02]  /*05e0*/  ISETP.EQ.AND P2, PT, R9.reuse, 0x8, PT ;  /* 0x000000080900780c */ /* 0x040fe40003f42270 */
[----:B------:R-:W-:-:S07]  /*05f0*/  ISETP.EQ.AND P3, PT, R9, 0xc, PT ;  /* 0x0000000c0900780c */ /* 0x000fce0003f62270 */
[----:B------:R-:W-:Y:S02]  /*0600*/  @P4 MOV R2, R20 ;  /* 0x0000001400024202 */ /* 0x000fe40000000f00 */
[C---:B------:R-:W-:Y:S02]  /*0610*/  ISETP.EQ.AND P4, PT, R9.reuse, 0x10, PT ;  /* 0x000000100900780c */ /* 0x040fe40003f82270 */
[----:B------:R-:W-:Y:S02]  /*0620*/  @P5 MOV R2, R19 ;  /* 0x0000001300025202 */ /* 0x000fe40000000f00 */
[C---:B------:R-:W-:Y:S02]  /*0630*/  ISETP.EQ.AND P5, PT, R9.reuse, 0x14, PT ;  /* 0x000000140900780c */ /* 0x040fe40003fa2270 */
[----:B------:R-:W-:Y:S02]  /*0640*/  @P2 MOV R2, R18 ;  /* 0x0000001200022202 */ /* 0x000fe40000000f00 */
[----:B------:R-:W-:-:S02]  /*0650*/  ISETP.EQ.AND P2, PT, R9, 0x18, PT ;  /* 0x000000180900780c */ /* 0x000fc40003f42270 */
[----:B------:R-:W-:Y:S02]  /*0660*/  @P3 MOV R2, R17 ;  /* 0x0000001100023202 */ /* 0x000fe40000000f00 */
[----:B------:R-:W-:Y:S02]  /*0670*/  ISETP.EQ.AND P3, PT, R9, 0x1c, PT ;  /* 0x0000001c0900780c */ /* 0x000fe40003f62270 */
[----:B------:R-:W-:-:S03]  /*0680*/  @P4 MOV R2, R16 ;  /* 0x0000001000024202 */ /* 0x000fc60000000f00 */
[----:B------:R-:W-:-:S04]  /*0690*/  @P5 MOV R2, R15 ;  /* 0x0000000f00025202 */ /* 0x000fc80000000f00 */
[----:B------:R-:W-:-:S04]  /*06a0*/  @P2 MOV R2, R14 ;  /* 0x0000000e00022202 */ /* 0x000fc80000000f00 */
[----:B------:R-:W-:-:S05]  /*06b0*/  @P3 MOV R2, R12 ;  /* 0x0000000c00023202 */ /* 0x000fca0000000f00 */
[----:B0-----:R-:W-:-:S04]  /*06c0*/  FMUL R0, R3, R2 ;  /* 0x0000000203007220 */ /* 0x001fc80000400000 */
[----:B------:R-:W-:-:S04]  /*06d0*/  FFMA R3, R0, 0.0625, RZ ;  /* 0x3d80000000037823 */ /* 0x000fc800000000ff */
[----:B------:R-:W-:-:S04]  /*06e0*/  FFMA R3, R0, 0.0625, R3 ;  /* 0x3d80000000037823 */ /* 0x000fc80000000003 */
[----:B------:R-:W-:-:S04]  /*06f0*/  FFMA R3, R0, 0.0625, R3 ;  /* 0x3d80000000037823 */ /* 0x000fc80000000003 */
[----:B------:R-:W-:-:S04]  /*0700*/  FFMA R3, R0, 0.0625, R3 ;  /* 0x3d80000000037823 */ /* 0x000fc80000000003 */
[C---:B------:R-:W-:Y:S02]  /*0710*/  FFMA R5, R0.reuse, 0.0625, R3 ;  /* 0x3d80000000057823 */ /* 0x040fe40000000003 */
[----:B------:R-:W0:Y:S02]  /*0720*/  LDS R3, [R6+0x80] ;  /* 0x0000800006037984 */ /* 0x000e240000000800 */
[----:B------:R-:W-:-:S04]  /*0730*/  FFMA R5, R0, 0.0625, R5 ;  /* 0x3d80000000057823 */ /* 0x000fc80000000005 */
        /* <DEDUP_REMOVED lines=8> */
[----:B------:R-:W-:Y:S01]  /*07c0*/  FFMA R5, R0, 0.0625, R5 ;  /* 0x3d80000000057823 */ /* 0x000fe20000000005 */
[----:B0-----:R-:W-:-:S03]  /*07d0*/  FMUL R3, R2, R3 ;  /* 0x0000000302037220 */ /* 0x001fc60000400000 */
[----:B------:R-:W-:Y:S02]  /*07e0*/  FFMA R0, R0, 0.0625, R5 ;  /* 0x3d80000000007823 */ /* 0x000fe40000000005 */
        /* <DEDUP_REMOVED lines=12> */
[----:B------:R-:W-:-:S04]  /*08b0*/  FFMA R0, R3, 0.0625, R0 ;  /* 0x3d80000003007823 */ /* 0x000fc80000000000 */
[----:B------:R-:W-:-:S04]  /*08c0*/  FFMA R0, R3, 0.0625, R0 ;  /* 0x3d80000003007823 */ /* 0x000fc80000000000 */
[----:B------:R-:W-:-:S04]  /*08d0*/  FFMA R0, R3, 0.0625, R0 ;  /* 0x3d80000003007823 */ /* 0x000fc80000000000 */
[----:B------:R-:W-:-:S04]  /*08e0*/  FFMA R0, R3, 0.0625, R0 ;  /* 0x3d80000003007823 */ /* 0x000fc80000000000 */
[----:B------:R-:W-:-:S04]  /*08f0*/  FFMA R0, R3, 0.0625, R0 ;  /* 0x3d80000003007823 */ /* 0x000fc80000000000 */
        /* <DEDUP_REMOVED lines=243> */
[----:B------:R-:W-:Y:S01]  /*1830*/  HFMA2 R3, -RZ, RZ, 0, 0 ;  /* 0x00000000ff037431 */ /* 0x000fe200000001ff */
[----:B------:R-:W-:Y:S06]  /*1840*/  @P1 BRA `(.L_x_6) ;  /* 0x0000000000481947 */ /* 0x000fec0003800000 */
[----:B------:R-:W0:Y:S02]  /*1850*/  LDS R3, [R6+0x4000] ;  /* 0x0040000006037984 */ /* 0x000e240000000800 */
[----:B0-----:R-:W-:-:S04]  /*1860*/  FMUL R0, R2, R3 ;  /* 0x0000000302007220 */ /* 0x001fc80000400000 */
[----:B------:R-:W-:-:S04]  /*1870*/  FFMA R3, R0, 0.0625, RZ ;  /* 0x3d80000000037823 */ /* 0x000fc800000000ff */
        /* <DEDUP_REMOVED lines=14> */
[----:B------:R-:W-:-:S07]  /*1960*/  FFMA R3, R0, 0.0625, R3 ;  /* 0x3d80000000037823 */ /* 0x000fce0000000003 */
.L_x_6:
[----:B------:R-:W-:Y:S05]  /*1970*/  BSYNC.RECONVERGENT B1 ;  /* 0x0000000000017941 */ /* 0x000fea0003800200 */
.L_x_5:
[----:B------:R-:W-:Y:S04]  /*1980*/  BSSY.RECONVERGENT B1, `(.L_x_7) ;  /* 0x0000014000017945 */ /* 0x000fe80003800200 */
[----:B------:R-:W-:Y:S05]  /*1990*/  @P1 BRA `(.L_x_8) ;  /* 0x0000000000481947 */ /* 0x000fea0003800000 */
[----:B------:R-:W0:Y:S02]  /*19a0*/  LDS R23, [R6+0x4080] ;  /* 0x0040800006177984 */ /* 0x000e240000000800 */
[----:B0-----:R-:W-:-:S04]  /*19b0*/  FMUL R0, R2, R23 ;  /* 0x0000001702007220 */ /* 0x001fc80000400000 */
        /* <DEDUP_REMOVED lines=16> */
.L_x_8:
[----:B------:R-:W-:Y:S05]  /*1ac0*/  BSYNC.RECONVERGENT B1 ;  /* 0x0000000000017941 */ /* 0x000fea0003800200 */
.L_x_7:
        /* <DEDUP_REMOVED lines=20> */
.L_x_10:
[----:B------:R-:W-:Y:S05]  /*1c10*/  BSYNC.RECONVERGENT B1 ;  /* 0x0000000000017941 */ /* 0x000fea0003800200 */
.L_x_9:
        /* <DEDUP_REMOVED lines=20> */
.L_x_12:
[----:B------:R-:W-:Y:S05]  /*1d60*/  BSYNC.RECONVERGENT B1 ;  /* 0x0000000000017941 */ /* 0x000fea0003800200 */
.L_x_11:
        /* <DEDUP_REMOVED lines=20> */
.L_x_14:
[----:B------:R-:W-:Y:S05]  /*1eb0*/  BSYNC.RECONVERGENT B1 ;  /* 0x0000000000017941 */ /* 0x000fea0003800200 */
.L_x_13:
        /* <DEDUP_REMOVED lines=20> */
.L_x_16:
[----:B------:R-:W-:Y:S05]  /*2000*/  BSYNC.RECONVERGENT B1 ;  /* 0x0000000000017941 */ /* 0x000fea0003800200 */
.L_x_15:
        /* <DEDUP_REMOVED lines=20> */
.L_x_18:
[----:B------:R-:W-:Y:S05]  /*2150*/  BSYNC.RECONVERGENT B1 ;  /* 0x0000000000017941 */ /* 0x000fea0003800200 */
.L_x_17:
        /* <DEDUP_REMOVED lines=20> */
.L_x_20:
[----:B------:R-:W-:Y:S05]  /*22a0*/  BSYNC.RECONVERGENT B1 ;  /* 0x0000000000017941 */ /* 0x000fea0003800200 */
.L_x_19:
        /* <DEDUP_REMOVED lines=20> */
.L_x_22:
[----:B------:R-:W-:Y:S05]  /*23f0*/  BSYNC.RECONVERGENT B1 ;  /* 0x0000000000017941 */ /* 0x000fea0003800200 */
.L_x_21:
        /* <DEDUP_REMOVED lines=20> */
.L_x_24:
[----:B------:R-:W-:Y:S05]  /*2540*/  BSYNC.RECONVERGENT B1 ;  /* 0x0000000000017941 */ /* 0x000fea0003800200 */
.L_x_23:
        /* <DEDUP_REMOVED lines=20> */
.L_x_26:
[----:B------:R-:W-:Y:S05]  /*2690*/  BSYNC.RECONVERGENT B1 ;  /* 0x0000000000017941 */ /* 0x000fea0003800200 */
.L_x_25:
        /* <DEDUP_REMOVED lines=20> */
.L_x_28:
[----:B------:R-:W-:Y:S05]  /*27e0*/  BSYNC.RECONVERGENT B1 ;  /* 0x0000000000017941 */ /* 0x000fea0003800200 */
.L_x_27:
        /* <DEDUP_REMOVED lines=20> */
.L_x_30:
[----:B------:R-:W-:Y:S05]  /*2930*/  BSYNC.RECONVERGENT B1 ;  /* 0x0000000000017941 */ /* 0x000fea0003800200 */
.L_x_29:
        /* <DEDUP_REMOVED lines=20> */
.L_x_32:
[----:B------:R-:W-:Y:S05]  /*2a80*/  BSYNC.RECONVERGENT B1 ;  /* 0x0000000000017941 */ /* 0x000fea0003800200 */
.L_x_31:
        /* <DEDUP_REMOVED lines=20> */
.L_x_34:
[----:B------:R-:W-:Y:S05]  /*2bd0*/  BSYNC.RECONVERGENT B1 ;  /* 0x0000000000017941 */ /* 0x000fea0003800200 */
.L_x_33:
        /* <DEDUP_REMOVED lines=20> */
.L_x_36:
[----:B------:R-:W-:Y:S05]  /*2d20*/  BSYNC.RECONVERGENT B1 ;  /* 0x0000000000017941 */ /* 0x000fea0003800200 */
.L_x_35:
[----:B------:R-:W0:Y:S01]  /*2d30*/  MATCH.ANY R23, R24 ;  /* 0x00000000181773a1 */ /* 0x000e2200000e8000 */
[----:B------:R-:W-:-:S07]  /*2d40*/  FFMA R5, R4, 0.0625, R5 ;  /* 0x3d80000004057823 */ /* 0x000fce0000000005 */
[----:B------:R-:W1:Y:S01]  /*2d50*/  REDUX.OR UR4, R24 ;  /* 0x00000000180473c4 */ /* 0x000e620000004000 */
[----:B------:R-:W-:Y:S01]  /*2d60*/  VOTEU.ANY UR5, UPT, PT ;  /* 0x0000000000057886 */ /* 0x000fe200038e0100 */
[----:B------:R-:W-:-:S04]  /*2d70*/  FFMA R5, R4, 0.0625, R5 ;  /* 0x3d80000004057823 */ /* 0x000fc80000000005 */
[----:B------:R-:W-:-:S04]  /*2d80*/  FFMA R5, R4, 0.0625, R5 ;  /* 0x3d80000004057823 */ /* 0x000fc80000000005 */
[----:B------:R-:W-:-:S04]  /*2d90*/  FFMA R5, R4, 0.0625, R5 ;  /* 0x3d80000004057823 */ /* 0x000fc80000000005 */
[----:B------:R-:W-:-:S04]  /*2da0*/  FFMA R5, R4, 0.0625, R5 ;  /* 0x3d80000004057823 */ /* 0x000fc80000000005 */
[----:B------:R-:W-:Y:S01]  /*2db0*/  FFMA R5, R4, 0.0625, R5 ;  /* 0x3d80000004057823 */ /* 0x000fe20000000005 */
[----:B0-----:R-:W-:-:S03]  /*2dc0*/  LOP3.LUT P2, RZ, R24, UR5, R23, 0x40, !PT ;  /* 0x0000000518ff7c12 */ /* 0x001fc6000f844017 */
[----:B------:R-:W-:-:S04]  /*2dd0*/  FFMA R5, R4, 0.0625, R5 ;  /* 0x3d80000004057823 */ /* 0x000fc80000000005 */
[----:B------:R-:W-:-:S06]  /*2de0*/  FFMA R5, R4, 0.0625, R5 ;  /* 0x3d80000004057823 */ /* 0x000fcc0000000005 */
[----:B-1----:R-:W-:Y:S05]  /*2df0*/  @!P2 BRA.DIV UR4, `(.L_x_37) ;  /* 0x0000000604b8a947 */ /* 0x002fea000b800000 */
[----:B------:R0:W1:Y:S02]  /*2e00*/  SHFL.DOWN PT, R0, R5, 0x10, 0x1f ;  /* 0x0a001f0005007f89 */ /* 0x00006400000e0000 */
.L_x_67:
[----:B------:R-:W-:Y:S01]  /*2e10*/  BSSY B1, `(.L_x_38) ;  /* 0x000000a000017945 */ /* 0x000fe20003800000 */
[----:B01----:R-:W-:-:S03]  /*2e20*/  FADD R5, R5, R0 ;  /* 0x0000000005057221 */ /* 0x003fc60000000000 */
[----:B------:R-:W-:Y:S05]  /*2e30*/  @P1 BRA `(.L_x_39) ;  /* 0x00000000001c1947 */ /* 0x000fea0003800000 */
[----:B------:R-:W0:Y:S08]  /*2e40*/  MATCH.ANY R23, R24 ;  /* 0x00000000181773a1 */ /* 0x000e3000000e8000 */
[----:B------:R-:W1:Y:S01]  /*2e50*/  REDUX.OR UR4, R24 ;  /* 0x00000000180473c4 */ /* 0x000e620000004000 */
[----:B------:R-:W-:Y:S02]  /*2e60*/  VOTEU.ANY UR5, UPT, PT ;  /* 0x0000000000057886 */ /* 0x000fe400038e0100 */
[----:B0-----:R-:W-:-:S13]  /*2e70*/  LOP3.LUT P2, RZ, R24, UR5, R23, 0x40, !PT ;  /* 0x0000000518ff7c12 */ /* 0x001fda000f844017 */
[----:B-1----:R-:W-:Y:S05]  /*2e80*/  @!P2 BRA.DIV UR4, `(.L_x_40) ;  /* 0x0000000604b8a947 */ /* 0x002fea000b800000 */
[----:B------:R0:W1:Y:S02]  /*2e90*/  SHFL.DOWN PT, R0, R3, 0x10, 0x1f ;  /* 0x0a001f0003007f89 */ /* 0x00006400000e0000 */
.L_x_70:
[----:B01----:R-:W-:-:S07]  /*2ea0*/  FADD R3, R3, R0 ;  /* 0x0000000003037221 */ /* 0x003fce0000000000 */
.L_x_39:
[----:B------:R-:W-:Y:S05]  /*2eb0*/  BSYNC B1 ;  /* 0x0000000000017941 */ /* 0x000fea0003800000 */
.L_x_38:
[----:B------:R-:W0:Y:S08]  /*2ec0*/  MATCH.ANY R23, R24 ;  /* 0x00000000181773a1 */ /* 0x000e3000000e8000 */
[----:B------:R-:W1:Y:S01]  /*2ed0*/  REDUX.OR UR4, R24 ;  /* 0x00000000180473c4 */ /* 0x000e620000004000 */
[----:B------:R-:W-:Y:S02]  /*2ee0*/  VOTEU.ANY UR5, UPT, PT ;  /* 0x0000000000057886 */ /* 0x000fe400038e0100 */
[----:B0-----:R-:W-:-:S13]  /*2ef0*/  LOP3.LUT P2, RZ, R24, UR5, R23, 0x40, !PT ;  /* 0x0000000518ff7c12 */ /* 0x001fda000f844017 */
[----:B-1----:R-:W-:Y:S05]  /*2f00*/  @!P2 BRA.DIV UR4, `(.L_x_41) ;  /* 0x0000000604bca947 */ /* 0x002fea000b800000 */
[----:B------:R0:W1:Y:S02]  /*2f10*/  SHFL.DOWN PT, R0, R5, 0x8, 0x1f ;  /* 0x09001f0005007f89 */ /* 0x00006400000e0000 */
.L_x_73:
        /* <DEDUP_REMOVED lines=9> */
.L_x_76:
[----:B01----:R-:W-:-:S07]  /*2fb0*/  FADD R3, R3, R0 ;  /* 0x0000000003037221 */ /* 0x003fce0000000000 */
.L_x_43:
[----:B------:R-:W-:Y:S05]  /*2fc0*/  BSYNC B1 ;  /* 0x0000000000017941 */ /* 0x000fea0003800000 */
.L_x_42:
[----:B------:R-:W0:Y:S08]  /*2fd0*/  MATCH.ANY R23, R24 ;  /* 0x00000000181773a1 */ /* 0x000e3000000e8000 */
[----:B------:R-:W1:Y:S01]  /*2fe0*/  REDUX.OR UR4, R24 ;  /* 0x00000000180473c4 */ /* 0x000e620000004000 */
[----:B------:R-:W-:Y:S02]  /*2ff0*/  VOTEU.ANY UR5, UPT, PT ;  /* 0x0000000000057886 */ /* 0x000fe400038e0100 */
[----:B0-----:R-:W-:-:S13]  /*3000*/  LOP3.LUT P2, RZ, R24, UR5, R23, 0x40, !PT ;  /* 0x0000000518ff7c12 */ /* 0x001fda000f844017 */
[----:B-1----:R-:W-:Y:S05]  /*3010*/  @!P2 BRA.DIV UR4, `(.L_x_45) ;  /* 0x0000000604c0a947 */ /* 0x002fea000b800000 */
[----:B------:R0:W1:Y:S02]  /*3020*/  SHFL.DOWN PT, R0, R5, 0x4, 0x1f ;  /* 0x08801f0005007f89 */ /* 0x00006400000e0000 */
.L_x_79:
        /* <DEDUP_REMOVED lines=9> */
.L_x_82:
[----:B01----:R-:W-:-:S07]  /*30c0*/  FADD R3, R3, R0 ;  /* 0x0000000003037221 */ /* 0x003fce0000000000 */
.L_x_47:
[----:B------:R-:W-:Y:S05]  /*30d0*/  BSYNC B1 ;  /* 0x0000000000017941 */ /* 0x000fea0003800000 */
.L_x_46:
[----:B------:R-:W0:Y:S08]  /*30e0*/  MATCH.ANY R23, R24 ;  /* 0x00000000181773a1 */ /* 0x000e3000000e8000 */
[----:B------:R-:W1:Y:S01]  /*30f0*/  REDUX.OR UR4, R24 ;  /* 0x00000000180473c4 */ /* 0x000e620000004000 */
[----:B------:R-:W-:Y:S02]  /*3100*/  VOTEU.ANY UR5, UPT, PT ;  /* 0x0000000000057886 */ /* 0x000fe400038e0100 */
[----:B0-----:R-:W-:-:S13]  /*3110*/  LOP3.LUT P2, RZ, R24, UR5, R23, 0x40, !PT ;  /* 0x0000000518ff7c12 */ /* 0x001fda000f844017 */
[----:B-1----:R-:W-:Y:S05]  /*3120*/  @!P2 BRA.DIV UR4, `(.L_x_49) ;  /* 0x0000000604c4a947 */ /* 0x002fea000b800000 */
[----:B------:R0:W1:Y:S02]  /*3130*/  SHFL.DOWN PT, R0, R5, 0x2, 0x1f ;  /* 0x08401f0005007f89 */ /* 0x00006400000e0000 */
.L_x_85:
        /* <DEDUP_REMOVED lines=9> */
.L_x_88:
[----:B01----:R-:W-:-:S07]  /*31d0*/  FADD R3, R3, R0 ;  /* 0x0000000003037221 */ /* 0x003fce0000000000 */
.L_x_51:
[----:B------:R-:W-:Y:S05]  /*31e0*/  BSYNC B1 ;  /* 0x0000000000017941 */ /* 0x000fea0003800000 */
.L_x_50:
[----:B------:R-:W0:Y:S08]  /*31f0*/  MATCH.ANY R23, R24 ;  /* 0x00000000181773a1 */ /* 0x000e3000000e8000 */
[----:B------:R-:W1:Y:S01]  /*3200*/  REDUX.OR UR4, R24 ;  /* 0x00000000180473c4 */ /* 0x000e620000004000 */
[----:B------:R-:W-:Y:S02]  /*3210*/  VOTEU.ANY UR5, UPT, PT ;  /* 0x0000000000057886 */ /* 0x000fe400038e0100 */
[----:B0-----:R-:W-:-:S13]  /*3220*/  LOP3.LUT P2, RZ, R24, UR5, R23, 0x40, !PT ;  /* 0x0000000518ff7c12 */ /* 0x001fda000f844017 */
[----:B-1----:R-:W-:Y:S05]  /*3230*/  @!P2 BRA.DIV UR4, `(.L_x_53) ;  /* 0x0000000604c8a947 */ /* 0x002fea000b800000 */
[----:B------:R0:W1:Y:S02]  /*3240*/  SHFL.DOWN PT, R2, R5, 0x1, 0x1f ;  /* 0x08201f0005027f89 */ /* 0x00006400000e0000 */
.L_x_91:
[----:B------:R-:W-:Y:S01]  /*3250*/  BSSY B1, `(.L_x_54) ;  /* 0x000000a000017945 */ /* 0x000fe20003800000 */
[----:B-1----:R-:W-:-:S03]  /*3260*/  FADD R2, R5, R2 ;  /* 0x0000000205027221 */ /* 0x002fc60000000000 */
[----:B------:R-:W-:Y:S05]  /*3270*/  @P1 BRA `(.L_x_55) ;  /* 0x00000000001c1947 */ /* 0x000fea0003800000 */
[----:B0-----:R-:W0:Y:S08]  /*3280*/  MATCH.ANY R5, R24 ;  /* 0x00000000180573a1 */ /* 0x001e3000000e8000 */
[----:B------:R-:W1:Y:S01]  /*3290*/  REDUX.OR UR4, R24 ;  /* 0x00000000180473c4 */ /* 0x000e620000004000 */
[----:B------:R-:W-:Y:S02]  /*32a0*/  VOTEU.ANY UR5, UPT, PT ;  /* 0x0000000000057886 */ /* 0x000fe400038e0100 */
[----:B0-----:R-:W-:-:S13]  /*32b0*/  LOP3.LUT P2, RZ, R24, UR5, R5, 0x40, !PT ;  /* 0x0000000518ff7c12 */ /* 0x001fda000f844005 */
[----:B-1----:R-:W-:Y:S05]  /*32c0*/  @!P2 BRA.DIV UR4, `(.L_x_56) ;  /* 0x0000000604cca947 */ /* 0x002fea000b800000 */
[----:B------:R0:W1:Y:S02]  /*32d0*/  SHFL.DOWN PT, R0, R3, 0x1, 0x1f ;  /* 0x08201f0003007f89 */ /* 0x00006400000e0000 */
.L_x_94:
[----:B01----:R-:W-:-:S07]  /*32e0*/  FADD R3, R3, R0 ;  /* 0x0000000003037221 */ /* 0x003fce0000000000 */
.L_x_55:
[----:B------:R-:W-:Y:S05]  /*32f0*/  BSYNC B1 ;  /* 0x0000000000017941 */ /* 0x000fea0003800000 */
.L_x_54:
[----:B------:R-:W-:Y:S01]  /*3300*/  ISETP.NE.AND P2, PT, R22, RZ, PT ;  /* 0x000000ff1600720c */ /* 0x000fe20003f45270 */
[----:B------:R-:W-:-:S12]  /*3310*/  BSSY.RECONVERGENT B1, `(.L_x_57) ;  /* 0x000000d000017945 */ /* 0x000fd80003800200 */
[----:B------:R-:W-:Y:S05]  /*3320*/  @P2 BRA `(.L_x_58) ;  /* 0x00000000002c2947 */ /* 0x000fea0003800000 */
[----:B0-----:R-:W0:Y:S02]  /*3330*/  LDC.64 R4, c[0x0][0x390] ;  /* 0x0000e400ff047b82 */ /* 0x001e240000000a00 */
[----:B0-----:R-:W-:Y:S01]  /*3340*/  IMAD.WIDE R4, R7, 0x4, R4 ;  /* 0x0000000407047825 */ /* 0x001fe200078e0204 */
[----:B------:R-:W-:Y:S06]  /*3350*/  @P1 BRA `(.L_x_59) ;  /* 0x00000000001c1947 */ /* 0x000fec0003800000 */
[----:B------:R-:W0:Y:S02]  /*3360*/  LDCU UR4, c[0x0][0x390] ;  /* 0x00007200ff0477ac */ /* 0x000e240008000800 */
[----:B0-----:R-:W-:-:S04]  /*3370*/  LEA R7, R7, UR4, 0x2 ;  /* 0x0000000407077c11 */ /* 0x001fc8000f8e10ff */
[----:B------:R-:W-:-:S13]  /*3380*/  LOP3.LUT P1, RZ, R7, 0x7, RZ, 0xc0, !PT ;  /* 0x0000000707ff7812 */ /* 0x000fda000782c0ff */
[----:B------:R2:W-:Y:S04]  /*3390*/  @!P1 STG.E.64 desc[UR10][R4.64], R2 ;  /* 0x0000000204009986 */ /* 0x0005e8000c101b0a */
[----:B------:R2:W-:Y:S04]  /*33a0*/  @P1 STG.E desc[UR10][R4.64], R2 ;  /* 0x0000000204001986 */ /* 0x0005e8000c10190a */
[----:B------:R2:W-:Y:S01]  /*33b0*/  @P1 STG.E desc[UR10][R4.64+0x4], R3 ;  /* 0x0000040304001986 */ /* 0x0005e2000c10190a */
[----:B------:R-:W-:Y:S05]  /*33c0*/  BRA `(.L_x_58) ;  /* 0x0000000000047947 */ /* 0x000fea0003800000 */
.L_x_59:
[----:B------:R1:W-:Y:S02]  /*33d0*/  STG.E desc[UR10][R4.64], R2 ;  /* 0x0000000204007986 */ /* 0x0003e4000c10190a */
.L_x_58:
[----:B------:R-:W-:Y:S05]  /*33e0*/  BSYNC.RECONVERGENT B1 ;  /* 0x0000000000017941 */ /* 0x000fea0003800200 */
.L_x_57:
[----:B--2---:R-:W2:Y:S08]  /*33f0*/  MATCH.ANY R3, R24 ;  /* 0x00000000180373a1 */ /* 0x004eb000000e8000 */
[----:B------:R-:W3:Y:S01]  /*3400*/  REDUX.OR UR4, R24 ;  /* 0x00000000180473c4 */ /* 0x000ee20000004000 */
[----:B------:R-:W-:Y:S02]  /*3410*/  VOTEU.ANY UR5, UPT, PT ;  /* 0x0000000000057886 */ /* 0x000fe400038e0100 */
[----:B--2---:R-:W-:-:S13]  /*3420*/  LOP3.LUT P1, RZ, R24, UR5, R3, 0x40, !PT ;  /* 0x0000000518ff7c12 */ /* 0x004fda000f824003 */
[----:B---3--:R-:W-:Y:S05]  /*3430*/  @!P1 BRA.DIV UR4, `(.L_x_60) ;  /* 0x0000000604949947 */ /* 0x008fea000b800000 */
[----:B------:R-:W-:Y:S01]  /*3440*/  NOP ;  /* 0x0000000000007918 */ /* 0x000fe20000000000 */
.L_x_1:
[----:B------:R-:W-:Y:S05]  /*3450*/  BSYNC B0 ;  /* 0x0000000000007941 */ /* 0x000fea0003800000 */
.L_x_0:
[----:B------:R-:W-:Y:S05]  /*3460*/  @!P0 BRA `(.L_x_61) ;  /* 0xffffffcc00848947 */ /* 0x000fea000383ffff */
[----:B------:R-:W-:Y:S05]  /*3470*/  EXIT ;  /* 0x000000000000794d */ /* 0x000fea0003800000 */
.L_x_4:
[----:B------:R-:W-:Y:S01]  /*3480*/  BSSY B1, `(.L_x_62) ;  /* 0x0000004000017945 */ /* 0x000fe20003800000 */
[----:B------:R-:W-:Y:S05]  /*3490*/  WARPSYNC.COLLECTIVE R24, `(.L_x_63) ;  /* 0x0000000018087348 */ /* 0x000fea0003c00000 */
[----:B------:R-:W-:Y:S01]  /*34a0*/  NOP ;  /* 0x0000000000007918 */ /* 0x000fe20000000000 */
[----:B------:R-:W-:Y:S05]  /*34b0*/  ENDCOLLECTIVE ;  /* 0x000000000000791b */ /* 0x000fea0003800000 */
.L_x_63:
[----:B------:R-:W-:Y:S05]  /*34c0*/  BSYNC B1 ;  /* 0x0000000000017941 */ /* 0x000fea0003800000 */
.L_x_62:
[----:B------:R-:W-:Y:S05]  /*34d0*/  BRA `(.L_x_64) ;  /* 0xffffffd000307947 */ /* 0x000fea000383ffff */
.L_x_37:
[----:B------:R-:W-:Y:S01]  /*34e0*/  HFMA2 R0, -RZ, RZ, 0, 9.5367431640625e-07 ;  /* 0x00000010ff007431 */ /* 0x000fe200000001ff */
[----:B------:R-:W-:Y:S01]  /*34f0*/  BSSY B1, `(.L_x_65) ;  /* 0x0000006000017945 */ /* 0x000fe20003800000 */
[----:B------:R-:W-:Y:S02]  /*3500*/  MOV R23, R5 ;  /* 0x0000000500177202 */ /* 0x000fe40000000f00 */
[----:B------:R-:W-:-:S07]  /*3510*/  MOV R25, 0x1f ;  /* 0x0000001f00197802 */ /* 0x000fce0000000f00 */
[----:B------:R-:W-:Y:S05]  /*3520*/  WARPSYNC.COLLECTIVE R24, `(.L_x_66) ;  /* 0x0000000018087348 */ /* 0x000fea0003c00000 */
[----:B------:R0:W1:Y:S02]  /*3530*/  SHFL.DOWN P2, R0, R23, R0, R25 ;  /* 0x0800000017007389 */ /* 0x0000640000040019 */
[----:B01----:R-:W-:Y:S05]  /*3540*/  ENDCOLLECTIVE ;  /* 0x000000000000791b */ /* 0x003fea0003800000 */
.L_x_66:
[----:B------:R-:W-:Y:S05]  /*3550*/  BSYNC B1 ;  /* 0x0000000000017941 */ /* 0x000fea0003800000 */
.L_x_65:
[----:B------:R-:W-:Y:S05]  /*3560*/  BRA `(.L_x_67) ;  /* 0xfffffff800287947 */ /* 0x000fea000383ffff */
.L_x_40:
[----:B------:R-:W-:Y:S01]  /*3570*/  HFMA2 R0, -RZ, RZ, 0, 9.5367431640625e-07 ;  /* 0x00000010ff007431 */ /* 0x000fe200000001ff */
[----:B------:R-:W-:Y:S01]  /*3580*/  BSSY B2, `(.L_x_68) ;  /* 0x0000006000027945 */ /* 0x000fe20003800000 */
[----:B------:R-:W-:Y:S02]  /*3590*/  MOV R23, R3 ;  /* 0x0000000300177202 */ /* 0x000fe40000000f00 */
[----:B------:R-:W-:-:S07]  /*35a0*/  MOV R25, 0x1f ;  /* 0x0000001f00197802 */ /* 0x000fce0000000f00 */
[----:B------:R-:W-:Y:S05]  /*35b0*/  WARPSYNC.COLLECTIVE R24, `(.L_x_69) ;  /* 0x0000000018087348 */ /* 0x000fea0003c00000 */
[----:B------:R0:W1:Y:S02]  /*35c0*/  SHFL.DOWN P2, R0, R23, R0, R25 ;  /* 0x0800000017007389 */ /* 0x0000640000040019 */
[----:B01----:R-:W-:Y:S05]  /*35d0*/  ENDCOLLECTIVE ;  /* 0x000000000000791b */ /* 0x003fea0003800000 */
.L_x_69:
[----:B------:R-:W-:Y:S05]  /*35e0*/  BSYNC B2 ;  /* 0x0000000000027941 */ /* 0x000fea0003800000 */
.L_x_68:
[----:B------:R-:W-:Y:S05]  /*35f0*/  BRA `(.L_x_70) ;  /* 0xfffffff800287947 */ /* 0x000fea000383ffff */
.L_x_41:
[----:B------:R-:W-:Y:S01]  /*3600*/  HFMA2 R0, -RZ, RZ, 0, 4.76837158203125e-07 ;  /* 0x00000008ff007431 */ /* 0x000fe200000001ff */
[----:B------:R-:W-:Y:S01]  /*3610*/  BSSY B1, `(.L_x_71) ;  /* 0x0000006000017945 */ /* 0x000fe20003800000 */
[----:B------:R-:W-:Y:S02]  /*3620*/  MOV R23, R5 ;  /* 0x0000000500177202 */ /* 0x000fe40000000f00 */
[----:B------:R-:W-:-:S07]  /*3630*/  MOV R25, 0x1f ;  /* 0x0000001f00197802 */ /* 0x000fce0000000f00 */
[----:B------:R-:W-:Y:S05]  /*3640*/  WARPSYNC.COLLECTIVE R24, `(.L_x_72) ;  /* 0x0000000018087348 */ /* 0x000fea0003c00000 */
[----:B------:R0:W1:Y:S02]  /*3650*/  SHFL.DOWN P2, R0, R23, R0, R25 ;  /* 0x0800000017007389 */ /* 0x0000640000040019 */
[----:B01----:R-:W-:Y:S05]  /*3660*/  ENDCOLLECTIVE ;  /* 0x000000000000791b */ /* 0x003fea0003800000 */
.L_x_72:
[----:B------:R-:W-:Y:S05]  /*3670*/  BSYNC B1 ;  /* 0x0000000000017941 */ /* 0x000fea0003800000 */
.L_x_71:
[----:B------:R-:W-:Y:S05]  /*3680*/  BRA `(.L_x_73) ;  /* 0xfffffff800247947 */ /* 0x000fea000383ffff */
.L_x_44:
[----:B------:R-:W-:Y:S01]  /*3690*/  HFMA2 R0, -RZ, RZ, 0, 4.76837158203125e-07 ;  /* 0x00000008ff007431 */ /* 0x000fe200000001ff */
[----:B------:R-:W-:Y:S01]  /*36a0*/  BSSY B2, `(.L_x_74) ;  /* 0x0000006000027945 */ /* 0x000fe20003800000 */
[----:B------:R-:W-:Y:S02]  /*36b0*/  MOV R23, R3 ;  /* 0x0000000300177202 */ /* 0x000fe40000000f00 */
[----:B------:R-:W-:-:S07]  /*36c0*/  MOV R25, 0x1f ;  /* 0x0000001f00197802 */ /* 0x000fce0000000f00 */
[----:B------:R-:W-:Y:S05]  /*36d0*/  WARPSYNC.COLLECTIVE R24, `(.L_x_75) ;  /* 0x0000000018087348 */ /* 0x000fea0003c00000 */
[----:B------:R0:W1:Y:S02]  /*36e0*/  SHFL.DOWN P2, R0, R23, R0, R25 ;  /* 0x0800000017007389 */ /* 0x0000640000040019 */
[----:B01----:R-:W-:Y:S05]  /*36f0*/  ENDCOLLECTIVE ;  /* 0x000000000000791b */ /* 0x003fea0003800000 */
.L_x_75:
[----:B------:R-:W-:Y:S05]  /*3700*/  BSYNC B2 ;  /* 0x0000000000027941 */ /* 0x000fea0003800000 */
.L_x_74:
[----:B------:R-:W-:Y:S05]  /*3710*/  BRA `(.L_x_76) ;  /* 0xfffffff800247947 */ /* 0x000fea000383ffff */
.L_x_45:
[----:B------:R-:W-:Y:S01]  /*3720*/  HFMA2 R0, -RZ, RZ, 0, 2.384185791015625e-07 ;  /* 0x00000004ff007431 */ /* 0x000fe200000001ff */
[----:B------:R-:W-:Y:S01]  /*3730*/  BSSY B1, `(.L_x_77) ;  /* 0x0000006000017945 */ /* 0x000fe20003800000 */
[----:B------:R-:W-:Y:S02]  /*3740*/  MOV R23, R5 ;  /* 0x0000000500177202 */ /* 0x000fe40000000f00 */
[----:B------:R-:W-:-:S07]  /*3750*/  MOV R25, 0x1f ;  /* 0x0000001f00197802 */ /* 0x000fce0000000f00 */
[----:B------:R-:W-:Y:S05]  /*3760*/  WARPSYNC.COLLECTIVE R24, `(.L_x_78) ;  /* 0x0000000018087348 */ /* 0x000fea0003c00000 */
[----:B------:R0:W1:Y:S02]  /*3770*/  SHFL.DOWN P2, R0, R23, R0, R25 ;  /* 0x0800000017007389 */ /* 0x0000640000040019 */
[----:B01----:R-:W-:Y:S05]  /*3780*/  ENDCOLLECTIVE ;  /* 0x000000000000791b */ /* 0x003fea0003800000 */
.L_x_78:
[----:B------:R-:W-:Y:S05]  /*3790*/  BSYNC B1 ;  /* 0x0000000000017941 */ /* 0x000fea0003800000 */
.L_x_77:
[----:B------:R-:W-:Y:S05]  /*37a0*/  BRA `(.L_x_79) ;  /* 0xfffffff800207947 */ /* 0x000fea000383ffff */
.L_x_48:
[----:B------:R-:W-:Y:S01]  /*37b0*/  HFMA2 R0, -RZ, RZ, 0, 2.384185791015625e-07 ;  /* 0x00000004ff007431 */ /* 0x000fe200000001ff */
[----:B------:R-:W-:Y:S01]  /*37c0*/  BSSY B2, `(.L_x_80) ;  /* 0x0000006000027945 */ /* 0x000fe20003800000 */
[----:B------:R-:W-:Y:S02]  /*37d0*/  MOV R23, R3 ;  /* 0x0000000300177202 */ /* 0x000fe40000000f00 */
[----:B------:R-:W-:-:S07]  /*37e0*/  MOV R25, 0x1f ;  /* 0x0000001f00197802 */ /* 0x000fce0000000f00 */
[----:B------:R-:W-:Y:S05]  /*37f0*/  WARPSYNC.COLLECTIVE R24, `(.L_x_81) ;  /* 0x0000000018087348 */ /* 0x000fea0003c00000 */
[----:B------:R0:W1:Y:S02]  /*3800*/  SHFL.DOWN P2, R0, R23, R0, R25 ;  /* 0x0800000017007389 */ /* 0x0000640000040019 */
[----:B01----:R-:W-:Y:S05]  /*3810*/  ENDCOLLECTIVE ;  /* 0x000000000000791b */ /* 0x003fea0003800000 */
.L_x_81:
[----:B------:R-:W-:Y:S05]  /*3820*/  BSYNC B2 ;  /* 0x0000000000027941 */ /* 0x000fea0003800000 */
.L_x_80:
[----:B------:R-:W-:Y:S05]  /*3830*/  BRA `(.L_x_82) ;  /* 0xfffffff800207947 */ /* 0x000fea000383ffff */
.L_x_49:
[----:B------:R-:W-:Y:S01]  /*3840*/  HFMA2 R0, -RZ, RZ, 0, 1.1920928955078125e-07 ;  /* 0x00000002ff007431 */ /* 0x000fe200000001ff */
[----:B------:R-:W-:Y:S01]  /*3850*/  BSSY B1, `(.L_x_83) ;  /* 0x0000006000017945 */ /* 0x000fe20003800000 */
[----:B------:R-:W-:Y:S02]  /*3860*/  MOV R23, R5 ;  /* 0x0000000500177202 */ /* 0x000fe40000000f00 */
[----:B------:R-:W-:-:S07]  /*3870*/  MOV R25, 0x1f ;  /* 0x0000001f00197802 */ /* 0x000fce0000000f00 */
[----:B------:R-:W-:Y:S05]  /*3880*/  WARPSYNC.COLLECTIVE R24, `(.L_x_84) ;  /* 0x0000000018087348 */ /* 0x000fea0003c00000 */
[----:B------:R0:W1:Y:S02]  /*3890*/  SHFL.DOWN P2, R0, R23, R0, R25 ;  /* 0x0800000017007389 */ /* 0x0000640000040019 */
[----:B01----:R-:W-:Y:S05]  /*38a0*/  ENDCOLLECTIVE ;  /* 0x000000000000791b */ /* 0x003fea0003800000 */
.L_x_84:
[----:B------:R-:W-:Y:S05]  /*38b0*/  BSYNC B1 ;  /* 0x0000000000017941 */ /* 0x000fea0003800000 */
.L_x_83:
[----:B------:R-:W-:Y:S05]  /*38c0*/  BRA `(.L_x_85) ;  /* 0xfffffff8001c7947 */ /* 0x000fea000383ffff */
.L_x_52:
[----:B------:R-:W-:Y:S01]  /*38d0*/  HFMA2 R0, -RZ, RZ, 0, 1.1920928955078125e-07 ;  /* 0x00000002ff007431 */ /* 0x000fe200000001ff */
[----:B------:R-:W-:Y:S01]  /*38e0*/  BSSY B2, `(.L_x_86) ;  /* 0x0000006000027945 */ /* 0x000fe20003800000 */
[----:B------:R-:W-:Y:S02]  /*38f0*/  MOV R23, R3 ;  /* 0x0000000300177202 */ /* 0x000fe40000000f00 */
[----:B------:R-:W-:-:S07]  /*3900*/  MOV R25, 0x1f ;  /* 0x0000001f00197802 */ /* 0x000fce0000000f00 */
[----:B------:R-:W-:Y:S05]  /*3910*/  WARPSYNC.COLLECTIVE R24, `(.L_x_87) ;  /* 0x0000000018087348 */ /* 0x000fea0003c00000 */
[----:B------:R0:W1:Y:S02]  /*3920*/  SHFL.DOWN P2, R0, R23, R0, R25 ;  /* 0x0800000017007389 */ /* 0x0000640000040019 */
[----:B01----:R-:W-:Y:S05]  /*3930*/  ENDCOLLECTIVE ;  /* 0x000000000000791b */ /* 0x003fea0003800000 */
.L_x_87:
[----:B------:R-:W-:Y:S05]  /*3940*/  BSYNC B2 ;  /* 0x0000000000027941 */ /* 0x000fea0003800000 */
.L_x_86:
[----:B------:R-:W-:Y:S05]  /*3950*/  BRA `(.L_x_88) ;  /* 0xfffffff8001c7947 */ /* 0x000fea000383ffff */
.L_x_53:
[----:B------:R-:W-:Y:S01]  /*3960*/  HFMA2 R0, -RZ, RZ, 0, 5.9604644775390625e-08 ;  /* 0x00000001ff007431 */ /* 0x000fe200000001ff */
[----:B------:R-:W-:Y:S01]  /*3970*/  BSSY B1, `(.L_x_89) ;  /* 0x0000006000017945 */ /* 0x000fe20003800000 */
[----:B------:R-:W-:Y:S02]  /*3980*/  MOV R23, R5 ;  /* 0x0000000500177202 */ /* 0x000fe40000000f00 */
[----:B------:R-:W-:-:S07]  /*3990*/  MOV R25, 0x1f ;  /* 0x0000001f00197802 */ /* 0x000fce0000000f00 */
[----:B------:R-:W-:Y:S05]  /*39a0*/  WARPSYNC.COLLECTIVE R24, `(.L_x_90) ;  /* 0x0000000018087348 */ /* 0x000fea0003c00000 */
[----:B------:R0:W1:Y:S02]  /*39b0*/  SHFL.DOWN P2, R0, R23, R0, R25 ;  /* 0x0800000017007389 */ /* 0x0000640000040019 */
[----:B01----:R-:W-:Y:S05]  /*39c0*/  ENDCOLLECTIVE ;  /* 0x000000000000791b */ /* 0x003fea0003800000 */
.L_x_90:
[----:B------:R-:W-:Y:S05]  /*39d0*/  BSYNC B1 ;  /* 0x0000000000017941 */ /* 0x000fea0003800000 */
.L_x_89:
[----:B------:R-:W-:Y:S01]  /*39e0*/  MOV R2, R0 ;  /* 0x0000000000027202 */ /* 0x000fe20000000f00 */
[----:B------:R-:W-:Y:S06]  /*39f0*/  BRA `(.L_x_91) ;  /* 0xfffffff800147947 */ /* 0x000fec000383ffff */
.L_x_56:
[----:B------:R-:W-:Y:S01]  /*3a00*/  HFMA2 R0, -RZ, RZ, 0, 5.9604644775390625e-08 ;  /* 0x00000001ff007431 */ /* 0x000fe200000001ff */
[----:B------:R-:W-:Y:S01]  /*3a10*/  BSSY B2, `(.L_x_92) ;  /* 0x0000006000027945 */ /* 0x000fe20003800000 */
[----:B------:R-:W-:Y:S02]  /*3a20*/  MOV R23, R3 ;  /* 0x0000000300177202 */ /* 0x000fe40000000f00 */
[----:B------:R-:W-:-:S07]  /*3a30*/  MOV R25, 0x1f ;  /* 0x0000001f00197802 */ /* 0x000fce0000000f00 */
[----:B------:R-:W-:Y:S05]  /*3a40*/  WARPSYNC.COLLECTIVE R24, `(.L_x_93) ;  /* 0x0000000018087348 */ /* 0x000fea0003c00000 */
[----:B------:R0:W1:Y:S02]  /*3a50*/  SHFL.DOWN P2, R0, R23, R0, R25 ;  /* 0x0800000017007389 */ /* 0x0000640000040019 */
[----:B01----:R-:W-:Y:S05]  /*3a60*/  ENDCOLLECTIVE ;  /* 0x000000000000791b */ /* 0x003fea0003800000 */
.L_x_93:
[----:B------:R-:W-:Y:S05]  /*3a70*/  BSYNC B2 ;  /* 0x0000000000027941 */ /* 0x000fea0003800000 */
.L_x_92:
[----:B------:R-:W-:Y:S05]  /*3a80*/  BRA `(.L_x_94) ;  /* 0xfffffff800147947 */ /* 0x000fea000383ffff */
.L_x_60:
[----:B------:R-:W-:Y:S01]  /*3a90*/  BSSY B1, `(.L_x_95) ;  /* 0x0000004000017945 */ /* 0x000fe20003800000 */
[----:B01----:R-:W-:Y:S05]  /*3aa0*/  WARPSYNC.COLLECTIVE R24, `(.L_x_96) ;  /* 0x0000000018087348 */ /* 0x003fea0003c00000 */
[----:B------:R-:W-:Y:S01]  /*3ab0*/  NOP ;  /* 0x0000000000007918 */ /* 0x000fe20000000000 */
[----:B01----:R-:W-:Y:S05]  /*3ac0*/  ENDCOLLECTIVE ;  /* 0x000000000000791b */ /* 0x003fea0003800000 */
.L_x_96:
[----:B------:R-:W-:Y:S05]  /*3ad0*/  BSYNC B1 ;  /* 0x0000000000017941 */ /* 0x000fea0003800000 */
.L_x_95:
[----:B------:R-:W-:Y:S05]  /*3ae0*/  BRA `(.L_x_1) ;  /* 0xfffffff800587947 */ /* 0x000fea000383ffff */
.L_x_97:
[----:B------:R-:W-:-:S00]  /*3af0*/  BRA `(.L_x_97) ;  /* 0xfffffffc00fc7947 */ /* 0x000fc0000383ffff */
[----:B------:R-:W-:-:S00]  /*3b00*/  NOP ;  /* 0x0000000000007918 */ /* 0x000fc00000000000 */
[----:B------:R-:W-:-:S00]  /*3b10*/  NOP ;  /* 0x0000000000007918 */ /* 0x000fc00000000000 */
[----:B------:R-:W-:-:S00]  /*3b20*/  NOP ;  /* 0x0000000000007918 */ /* 0x000fc00000000000 */
[----:B------:R-:W-:-:S00]  /*3b30*/  NOP ;  /* 0x0000000000007918 */ /* 0x000fc00000000000 */
[----:B------:R-:W-:-:S00]  /*3b40*/  NOP ;  /* 0x0000000000007918 */ /* 0x000fc00000000000 */
[----:B------:R-:W-:-:S00]  /*3b50*/  NOP ;  /* 0x0000000000007918 */ /* 0x000fc00000000000 */
[----:B------:R-:W-:-:S00]  /*3b60*/  NOP ;  /* 0x0000000000007918 */ /* 0x000fc00000000000 */
[----:B------:R-:W-:-:S00]  /*3b70*/  NOP ;  /* 0x0000000000007918 */ /* 0x000fc00000000000 */
.L_x_100:


//--------------------- .text._ZN3ch827loop_unrolling_naive_kernelEPKfS1_Pfi --------------------------
	.section	.text._ZN3ch827loop_unrolling_naive_kernelEPKfS1_Pfi,"ax",@progbits
	.align	128
        .global         _ZN3ch827loop_unrolling_naive_kernelEPKfS1_Pfi
        .type           _ZN3ch827loop_unrolling_naive_kernelEPKfS1_Pfi,@function
        .size           _ZN3ch827loop_unrolling_naive_kernelEPKfS1_Pfi,(.L_x_101 - _ZN3ch827loop_unrolling_naive_kernelEPKfS1_Pfi)
        .other          _ZN3ch827loop_unrolling_naive_kernelEPKfS1_Pfi,@"STO_CUDA_ENTRY STV_DEFAULT"
_ZN3ch827loop_unrolling_naive_kernelEPKfS1_Pfi:
.text._ZN3ch827loop_unrolling_naive_kernelEPKfS1_Pfi:
[----:B------:R-:W-:Y:S01]  /*0000*/  LDC R1, c[0x0][0x37c] ;  /* 0x0000df00ff017b82 */ /* 0x000fe20000000800 */
[----:B------:R-:W0:Y:S07]  /*0010*/  S2R R3, SR_TID.X ;  /* 0x0000000000037919 */ /* 0x000e2e0000002100 */
[----:B------:R-:W0:Y:S01]  /*0020*/  S2UR UR4, SR_CTAID.X ;  /* 0x00000000000479c3 */ /* 0x000e220000002500 */
[----:B------:R-:W1:Y:S07]  /*0030*/  LDCU UR5, c[0x0][0x398] ;  /* 0x00007300ff0577ac */ /* 0x000e6e0008000800 */
[----:B------:R-:W0:Y:S02]  /*0040*/  LDC R0, c[0x0][0x360] ;  /* 0x0000d800ff007b82 */ /* 0x000e240000000800 */
[----:B0-----:R-:W-:-:S05]  /*0050*/  IMAD R0, R0, UR4, R3 ;  /* 0x0000000400007c24 */ /* 0x001fca000f8e0203 */
[----:B-1----:R-:W-:-:S13]  /*0060*/  ISETP.GE.AND P0, PT, R0, UR5, PT ;  /* 0x0000000500007c0c */ /* 0x002fda000bf06270 */
[----:B------:R-:W-:Y:S05]  /*0070*/  @P0 EXIT ;  /* 0x000000000000094d */ /* 0x000fea0003800000 */
[----:B------:R-:W0:Y:S01]  /*0080*/  LDC.64 R2, c[0x0][0x380] ;  /* 0x0000e000ff027b82 */ /* 0x000e220000000a00 */
[----:B------:R-:W-:Y:S01]  /*0090*/  SHF.L.U32 R5, R0, 0x9, RZ ;  /* 0x0000000900057819 */ /* 0x000fe200000006ff */
[----:B------:R-:W-:Y:S01]  /*00a0*/  HFMA2 R7, -RZ, RZ, 0, 0 ;  /* 0x00000000ff077431 */ /* 0x000fe200000001ff */
[----:B------:R-:W1:Y:S01]  /*00b0*/  LDCU.64 UR6, c[0x0][0x358] ;  /* 0x00006b00ff0677ac */ /* 0x000e620008000a00 */
[----:B------:R-:W2:Y:S01]  /*00c0*/  LDCU.64 UR10, c[0x0][0x388] ;  /* 0x00007100ff0a77ac */ /* 0x000ea20008000a00 */
[----:B------:R-:W-:Y:S01]  /*00d0*/  UMOV UR4, URZ ;  /* 0x000000ff00047c82 */ /* 0x000fe20008000000 */
[----:B0-----:R-:W-:-:S03]  /*00e0*/  IMAD.WIDE R2, R5, 0x4, R2 ;  /* 0x0000000405027825 */ /* 0x001fc600078e0202 */
[----:B-12---:R-:W-:-:S07]  /*00f0*/  MOV R8, R2 ;  /* 0x0000000200087202 */ /* 0x006fce0000000f00 */
.L_x_98:
[----:B------:R-:W-:Y:S01]  /*0100*/  USHF.L.U32 UR5, UR4, 0x2, URZ ;  /* 0x0000000204057899 */ /* 0x000fe200080006ff */
[----:B------:R-:W-:-:S03]  /*0110*/  MOV R2, R8 ;  /* 0x0000000800027202 */ /* 0x000fc60000000f00 */
[----:B------:R-:W-:-:S03]  /*0120*/  ULOP3.LUT UR5, UR5, 0x1c, URZ, 0xc0, !UPT ;  /* 0x0000001c05057892 */ /* 0x000fc6000f8ec0ff */
[----:B------:R0:W2:Y:S01]  /*0130*/  LDG.E.CONSTANT R2, desc[UR6][R2.64] ;  /* 0x0000000602027981 */ /* 0x0000a2000c1e9900 */
[----:B------:R-:W-:-:S04]  /*0140*/  UIADD3 UR5, UP0, UPT, UR5, UR10, URZ ;  /* 0x0000000a05057290 */ /* 0x000fc8000ff1e0ff */
[----:B------:R-:W-:Y:S02]  /*0150*/  UIADD3.X UR8, UPT, UPT, URZ, UR11, URZ, UP0, !UPT ;  /* 0x0000000bff087290 */ /* 0x000fe400087fe4ff */
[----:B------:R-:W-:-:S04]  /*0160*/  MOV R4, UR5 ;  /* 0x0000000500047c02 */ /* 0x000fc80008000f00 */
[----:B------:R-:W-:-:S06]  /*0170*/  MOV R5, UR8 ;  /* 0x0000000800057c02 */ /* 0x000fcc0008000f00 */
[----:B------:R-:W2:Y:S01]  /*0180*/  LDG.E.CONSTANT R5, desc[UR6][R4.64] ;  /* 0x0000000604057981 */ /* 0x000ea2000c1e9900 */
[----:B------:R-:W-:-:S04]  /*0190*/  UIADD3 UR4, UPT, UPT, UR4, 0x1, URZ ;  /* 0x0000000104047890 */ /* 0x000fc8000fffe0ff */
[----:B------:R-:W-:Y:S01]  /*01a0*/  UISETP.NE.AND UP0, UPT, UR4, 0x200, UPT ;  /* 0x000002000400788c */ /* 0x000fe2000bf05270 */
[----:B------:R-:W-:-:S04]  /*01b0*/  IADD3 R8, P0, PT, R8, 0x4, RZ ;  /* 0x0000000408087810 */ /* 0x000fc80007f1e0ff */
[----:B0-----:R-:W-:Y:S01]  /*01c0*/  IADD3.X R3, PT, PT, RZ, R3, RZ, P0, !PT ;  /* 0x00000003ff037210 */ /* 0x001fe200007fe4ff */
[----:B--2---:R-:W-:-:S04]  /*01d0*/  FMUL R6, R2, R5 ;  /* 0x0000000502067220 */ /* 0x004fc80000400000 */
        /* <DEDUP_REMOVED lines=16> */
[----:B------:R-:W-:Y:S06]  /*02e0*/  BRA.U UP0, `(.L_x_98) ;  /* 0xfffffffd00847547 */ /* 0x000fec000b83ffff */
[----:B------:R-:W0:Y:S02]  /*02f0*/  LDC.64 R2, c[0x0][0x390] ;  /* 0x0000e400ff027b82 */ /* 0x000e240000000a00 */
[----:B0-----:R-:W-:-:S05]  /*0300*/  IMAD.WIDE R2, R0, 0x4, R2 ;  /* 0x0000000400027825 */ /* 0x001fca00078e0202 */
[----:B------:R-:W-:Y:S01]  /*0310*/  STG.E desc[UR6][R2.64], R7 ;  /* 0x0000000702007986 */ /* 0x000fe2000c101906 */
[----:B------:R-:W-:Y:S05]  /*0320*/  EXIT ;  /* 0x000000000000794d */ /* 0x000fea0003800000 */
.L_x_99:
        /* <DEDUP_REMOVED lines=13> */
.L_x_101:


//--------------------- .nv.shared._ZN3ch831loop_unrolling_optimized_kernelEPKfS1_Pfi --------------------------
	.section	.nv.shared._ZN3ch831loop_unrolling_optimized_kernelEPKfS1_Pfi,"aw",@nobits
	.sectionflags	@""
	.align	16
	.zero		1024


//--------------------- .nv.shared.reserved.0     --------------------------
	.section	.nv.shared.reserved.0,"aw",@nobits
	.weak		__nv_reservedSMEM_offset_0_alias
	.size		__nv_reservedSMEM_offset_0_alias, 0, 64
	.other		__nv_reservedSMEM_offset_0_alias,@"STO_CUDA_RESERVED_SHARED STV_DEFAULT"
__nv_reservedSMEM_offset_0_alias:
	.zero		0
	.zero		64


//--------------------- .nv.shared._ZN3ch827loop_unrolling_naive_kernelEPKfS1_Pfi --------------------------
	.section	.nv.shared._ZN3ch827loop_unrolling_naive_kernelEPKfS1_Pfi,"aw",@nobits
	.sectionflags	@""
	.align	16
	.zero		1024


//--------------------- .nv.constant0._ZN3ch831loop_unrolling_optimized_kernelEPKfS1_Pfi --------------------------
	.section	.nv.constant0._ZN3ch831loop_unrolling_optimized_kernelEPKfS1_Pfi,"a",@progbits
	.sectionflags	@""
	.align	4
.nv.constant0._ZN3ch831loop_unrolling_optimized_kernelEPKfS1_Pfi:
	.zero		924


//--------------------- .nv.constant0._ZN3ch827loop_unrolling_naive_kernelEPKfS1_Pfi --------------------------
	.section	.nv.constant0._ZN3ch827loop_unrolling_naive_kernelEPKfS1_Pfi,"a",@progbits
	.sectionflags	@""
	.align	4
.nv.constant0._ZN3ch827loop_unrolling_naive_kernelEPKfS1_Pfi:
	.zero		924


//--------------------- SYMBOLS --------------------------

	.type		.nv.reservedSmem.offset0,@object
	.size		.nv.reservedSmem.offset0,0x4
	.type		.nv.reservedSmem.cap,@object
	.size		.nv.reservedSmem.cap,0x4
